//
// Generated by NVIDIA NVVM Compiler
//
// Compiler Build ID: CL-36424714
// Cuda compilation tools, release 13.0, V13.0.88
// Based on NVVM 20.0.0
//

.version 9.0
.target sm_100
.address_size 64

	// .globl	_Z10max_kernelPfS_i
// _ZZ10max_kernelPfS_iE11shared_data has been demoted
// _ZZ14exp_sum_kernelPffS_iE11shared_data has been demoted

.visible .entry _Z10max_kernelPfS_i(
	.param .u64 .ptr .align 1 _Z10max_kernelPfS_i_param_0,
	.param .u64 .ptr .align 1 _Z10max_kernelPfS_i_param_1,
	.param .u32 _Z10max_kernelPfS_i_param_2
)
{
	.reg .pred 	%p<8>;
	.reg .b32 	%r<18>;
	.reg .b32 	%f<34>;
	.reg .b64 	%rd<21>;
	// demoted variable
	.shared .align 4 .b8 _ZZ10max_kernelPfS_iE11shared_data[128];
	ld.param.u64 	%rd3, [_Z10max_kernelPfS_i_param_0];
	ld.param.u64 	%rd2, [_Z10max_kernelPfS_i_param_1];
	ld.param.u32 	%r4, [_Z10max_kernelPfS_i_param_2];
	cvta.to.global.u64 	%rd1, %rd3;
	mov.u32 	%r5, %ctaid.x;
	shl.b32 	%r6, %r5, 8;
	mov.u32 	%r1, %tid.x;
	add.s32 	%r2, %r6, %r1;
	setp.ge.u32 	%p1, %r2, %r4;
	mov.f32 	%f33, 0fFF800000;
	@%p1 bra 	$L__BB0_2;
	mul.wide.u32 	%rd4, %r2, 4;
	add.s64 	%rd5, %rd1, %rd4;
	ld.global.f32 	%f33, [%rd5];
$L__BB0_2:
	add.s32 	%r7, %r2, 32;
	mul.wide.u32 	%rd6, %r7, 4;
	add.s64 	%rd7, %rd1, %rd6;
	ld.global.f32 	%f4, [%rd7];
	max.f32 	%f5, %f33, %f4;
	add.s32 	%r8, %r2, 64;
	mul.wide.u32 	%rd8, %r8, 4;
	add.s64 	%rd9, %rd1, %rd8;
	ld.global.f32 	%f6, [%rd9];
	max.f32 	%f7, %f5, %f6;
	add.s32 	%r9, %r2, 96;
	mul.wide.u32 	%rd10, %r9, 4;
	add.s64 	%rd11, %rd1, %rd10;
	ld.global.f32 	%f8, [%rd11];
	max.f32 	%f9, %f7, %f8;
	add.s32 	%r10, %r2, 128;
	mul.wide.u32 	%rd12, %r10, 4;
	add.s64 	%rd13, %rd1, %rd12;
	ld.global.f32 	%f10, [%rd13];
	max.f32 	%f11, %f9, %f10;
	add.s32 	%r11, %r2, 160;
	mul.wide.u32 	%rd14, %r11, 4;
	add.s64 	%rd15, %rd1, %rd14;
	ld.global.f32 	%f12, [%rd15];
	max.f32 	%f13, %f11, %f12;
	add.s32 	%r12, %r2, 192;
	mul.wide.u32 	%rd16, %r12, 4;
	add.s64 	%rd17, %rd1, %rd16;
	ld.global.f32 	%f14, [%rd17];
	max.f32 	%f15, %f13, %f14;
	add.s32 	%r13, %r2, 224;
	mul.wide.u32 	%rd18, %r13, 4;
	add.s64 	%rd19, %rd1, %rd18;
	ld.global.f32 	%f16, [%rd19];
	max.f32 	%f17, %f15, %f16;
	shl.b32 	%r14, %r1, 2;
	mov.u32 	%r15, _ZZ10max_kernelPfS_iE11shared_data;
	add.s32 	%r3, %r15, %r14;
	st.shared.f32 	[%r3], %f17;
	bar.sync 	0;
	setp.gt.u32 	%p2, %r1, 15;
	@%p2 bra 	$L__BB0_4;
	ld.shared.f32 	%f18, [%r3];
	ld.shared.f32 	%f19, [%r3+64];
	max.f32 	%f20, %f18, %f19;
	st.shared.f32 	[%r3], %f20;
$L__BB0_4:
	bar.sync 	0;
	setp.gt.u32 	%p3, %r1, 7;
	@%p3 bra 	$L__BB0_6;
	ld.shared.f32 	%f21, [%r3];
	ld.shared.f32 	%f22, [%r3+32];
	max.f32 	%f23, %f21, %f22;
	st.shared.f32 	[%r3], %f23;
$L__BB0_6:
	bar.sync 	0;
	setp.gt.u32 	%p4, %r1, 3;
	@%p4 bra 	$L__BB0_8;
	ld.shared.f32 	%f24, [%r3];
	ld.shared.f32 	%f25, [%r3+16];
	max.f32 	%f26, %f24, %f25;
	st.shared.f32 	[%r3], %f26;
$L__BB0_8:
	bar.sync 	0;
	setp.gt.u32 	%p5, %r1, 1;
	@%p5 bra 	$L__BB0_10;
	ld.shared.f32 	%f27, [%r3];
	ld.shared.f32 	%f28, [%r3+8];
	max.f32 	%f29, %f27, %f28;
	st.shared.f32 	[%r3], %f29;
$L__BB0_10:
	bar.sync 	0;
	setp.ne.s32 	%p6, %r1, 0;
	@%p6 bra 	$L__BB0_12;
	ld.shared.f32 	%f30, [%r3];
	ld.shared.f32 	%f31, [_ZZ10max_kernelPfS_iE11shared_data+4];
	max.f32 	%f32, %f30, %f31;
	st.shared.f32 	[%r3], %f32;
$L__BB0_12:
	setp.ne.s32 	%p7, %r1, 0;
	bar.sync 	0;
	@%p7 bra 	$L__BB0_14;
	ld.shared.u32 	%r16, [_ZZ10max_kernelPfS_iE11shared_data];
	cvta.to.global.u64 	%rd20, %rd2;
	atom.global.max.s32 	%r17, [%rd20], %r16;
$L__BB0_14:
	ret;

}
	// .globl	_Z14exp_sum_kernelPffS_i
.visible .entry _Z14exp_sum_kernelPffS_i(
	.param .u64 .ptr .align 1 _Z14exp_sum_kernelPffS_i_param_0,
	.param .f32 _Z14exp_sum_kernelPffS_i_param_1,
	.param .u64 .ptr .align 1 _Z14exp_sum_kernelPffS_i_param_2,
	.param .u32 _Z14exp_sum_kernelPffS_i_param_3
)
{
	.reg .pred 	%p<15>;
	.reg .b32 	%r<16>;
	.reg .b32 	%f<75>;
	.reg .b64 	%rd<21>;
	// demoted variable
	.shared .align 4 .b8 _ZZ14exp_sum_kernelPffS_iE11shared_data[128];
	ld.param.u64 	%rd3, [_Z14exp_sum_kernelPffS_i_param_0];
	ld.param.f32 	%f17, [_Z14exp_sum_kernelPffS_i_param_1];
	ld.param.u64 	%rd2, [_Z14exp_sum_kernelPffS_i_param_2];
	ld.param.u32 	%r11, [_Z14exp_sum_kernelPffS_i_param_3];
	cvta.to.global.u64 	%rd1, %rd3;
	mov.u32 	%r12, %ctaid.x;
	shl.b32 	%r13, %r12, 8;
	mov.u32 	%r1, %tid.x;
	add.s32 	%r2, %r13, %r1;
	setp.ge.u32 	%p1, %r2, %r11;
	mov.f32 	%f68, 0f00000000;
	@%p1 bra 	$L__BB1_2;
	mul.wide.u32 	%rd4, %r2, 4;
	add.s64 	%rd5, %rd1, %rd4;
	ld.global.f32 	%f19, [%rd5];
	sub.f32 	%f20, %f19, %f17;
	mul.f32 	%f21, %f20, 0f3FB8AA3B;
	ex2.approx.f32 	%f68, %f21;
$L__BB1_2:
	add.s32 	%r3, %r2, 32;
	setp.ge.u32 	%p2, %r3, %r11;
	@%p2 bra 	$L__BB1_4;
	mul.wide.u32 	%rd6, %r3, 4;
	add.s64 	%rd7, %rd1, %rd6;
	ld.global.f32 	%f22, [%rd7];
	sub.f32 	%f23, %f22, %f17;
	mul.f32 	%f24, %f23, 0f3FB8AA3B;
	ex2.approx.f32 	%f25, %f24;
	add.f32 	%f68, %f68, %f25;
$L__BB1_4:
	add.s32 	%r4, %r2, 64;
	setp.ge.u32 	%p3, %r4, %r11;
	@%p3 bra 	$L__BB1_6;
	mul.wide.u32 	%rd8, %r4, 4;
	add.s64 	%rd9, %rd1, %rd8;
	ld.global.f32 	%f26, [%rd9];
	sub.f32 	%f27, %f26, %f17;
	mul.f32 	%f28, %f27, 0f3FB8AA3B;
	ex2.approx.f32 	%f29, %f28;
	add.f32 	%f68, %f68, %f29;
$L__BB1_6:
	add.s32 	%r5, %r2, 96;
	setp.ge.u32 	%p4, %r5, %r11;
	@%p4 bra 	$L__BB1_8;
	mul.wide.u32 	%rd10, %r5, 4;
	add.s64 	%rd11, %rd1, %rd10;
	ld.global.f32 	%f30, [%rd11];
	sub.f32 	%f31, %f30, %f17;
	mul.f32 	%f32, %f31, 0f3FB8AA3B;
	ex2.approx.f32 	%f33, %f32;
	add.f32 	%f68, %f68, %f33;
$L__BB1_8:
	add.s32 	%r6, %r2, 128;
	setp.ge.u32 	%p5, %r6, %r11;
	@%p5 bra 	$L__BB1_10;
	mul.wide.u32 	%rd12, %r6, 4;
	add.s64 	%rd13, %rd1, %rd12;
	ld.global.f32 	%f34, [%rd13];
	sub.f32 	%f35, %f34, %f17;
	mul.f32 	%f36, %f35, 0f3FB8AA3B;
	ex2.approx.f32 	%f37, %f36;
	add.f32 	%f68, %f68, %f37;
$L__BB1_10:
	add.s32 	%r7, %r2, 160;
	setp.ge.u32 	%p6, %r7, %r11;
	@%p6 bra 	$L__BB1_12;
	mul.wide.u32 	%rd14, %r7, 4;
	add.s64 	%rd15, %rd1, %rd14;
	ld.global.f32 	%f38, [%rd15];
	sub.f32 	%f39, %f38, %f17;
	mul.f32 	%f40, %f39, 0f3FB8AA3B;
	ex2.approx.f32 	%f41, %f40;
	add.f32 	%f68, %f68, %f41;
$L__BB1_12:
	add.s32 	%r8, %r2, 192;
	setp.ge.u32 	%p7, %r8, %r11;
	@%p7 bra 	$L__BB1_14;
	mul.wide.u32 	%rd16, %r8, 4;
	add.s64 	%rd17, %rd1, %rd16;
	ld.global.f32 	%f42, [%rd17];
	sub.f32 	%f43, %f42, %f17;
	mul.f32 	%f44, %f43, 0f3FB8AA3B;
	ex2.approx.f32 	%f45, %f44;
	add.f32 	%f68, %f68, %f45;
$L__BB1_14:
	add.s32 	%r9, %r2, 224;
	setp.ge.u32 	%p8, %r9, %r11;
	@%p8 bra 	$L__BB1_16;
	mul.wide.u32 	%rd18, %r9, 4;
	add.s64 	%rd19, %rd1, %rd18;
	ld.global.f32 	%f46, [%rd19];
	sub.f32 	%f47, %f46, %f17;
	mul.f32 	%f48, %f47, 0f3FB8AA3B;
	ex2.approx.f32 	%f49, %f48;
	add.f32 	%f68, %f68, %f49;
$L__BB1_16:
	shl.b32 	%r14, %r1, 2;
	mov.u32 	%r15, _ZZ14exp_sum_kernelPffS_iE11shared_data;
	add.s32 	%r10, %r15, %r14;
	st.shared.f32 	[%r10], %f68;
	bar.sync 	0;
	setp.gt.u32 	%p9, %r1, 15;
	@%p9 bra 	$L__BB1_18;
	ld.shared.f32 	%f50, [%r10+64];
	ld.shared.f32 	%f51, [%r10];
	add.f32 	%f52, %f50, %f51;
	st.shared.f32 	[%r10], %f52;
$L__BB1_18:
	bar.sync 	0;
	setp.gt.u32 	%p10, %r1, 7;
	@%p10 bra 	$L__BB1_20;
	ld.shared.f32 	%f53, [%r10+32];
	ld.shared.f32 	%f54, [%r10];
	add.f32 	%f55, %f53, %f54;
	st.shared.f32 	[%r10], %f55;
$L__BB1_20:
	bar.sync 	0;
	setp.gt.u32 	%p11, %r1, 3;
	@%p11 bra 	$L__BB1_22;
	ld.shared.f32 	%f56, [%r10+16];
	ld.shared.f32 	%f57, [%r10];
	add.f32 	%f58, %f56, %f57;
	st.shared.f32 	[%r10], %f58;
$L__BB1_22:
	bar.sync 	0;
	setp.gt.u32 	%p12, %r1, 1;
	@%p12 bra 	$L__BB1_24;
	ld.shared.f32 	%f59, [%r10+8];
	ld.shared.f32 	%f60, [%r10];
	add.f32 	%f61, %f59, %f60;
	st.shared.f32 	[%r10], %f61;
$L__BB1_24:
	bar.sync 	0;
	setp.ne.s32 	%p13, %r1, 0;
	@%p13 bra 	$L__BB1_26;
	ld.shared.f32 	%f62, [_ZZ14exp_sum_kernelPffS_iE11shared_data+4];
	ld.shared.f32 	%f63, [%r10];
	add.f32 	%f64, %f62, %f63;
	st.shared.f32 	[%r10], %f64;
$L__BB1_26:
	setp.ne.s32 	%p14, %r1, 0;
	bar.sync 	0;
	@%p14 bra 	$L__BB1_28;
	ld.shared.f32 	%f65, [_ZZ14exp_sum_kernelPffS_iE11shared_data];
	cvta.to.global.u64 	%rd20, %rd2;
	atom.global.add.f32 	%f66, [%rd20], %f65;
$L__BB1_28:
	ret;

}
	// .globl	_Z14softmax_kernelPfS_ffi
.visible .entry _Z14softmax_kernelPfS_ffi(
	.param .u64 .ptr .align 1 _Z14softmax_kernelPfS_ffi_param_0,
	.param .u64 .ptr .align 1 _Z14softmax_kernelPfS_ffi_param_1,
	.param .f32 _Z14softmax_kernelPfS_ffi_param_2,
	.param .f32 _Z14softmax_kernelPfS_ffi_param_3,
	.param .u32 _Z14softmax_kernelPfS_ffi_param_4
)
{
	.reg .pred 	%p<2>;
	.reg .b32 	%r<6>;
	.reg .b32 	%f<8>;
	.reg .b64 	%rd<8>;

	ld.param.u64 	%rd1, [_Z14softmax_kernelPfS_ffi_param_0];
	ld.param.u64 	%rd2, [_Z14softmax_kernelPfS_ffi_param_1];
	ld.param.f32 	%f1, [_Z14softmax_kernelPfS_ffi_param_2];
	ld.param.f32 	%f2, [_Z14softmax_kernelPfS_ffi_param_3];
	ld.param.u32 	%r2, [_Z14softmax_kernelPfS_ffi_param_4];
	mov.u32 	%r3, %ctaid.x;
	shl.b32 	%r4, %r3, 5;
	mov.u32 	%r5, %tid.x;
	add.s32 	%r1, %r4, %r5;
	setp.ge.s32 	%p1, %r1, %r2;
	@%p1 bra 	$L__BB2_2;
	cvta.to.global.u64 	%rd3, %rd1;
	cvta.to.global.u64 	%rd4, %rd2;
	mul.wide.s32 	%rd5, %r1, 4;
	add.s64 	%rd6, %rd3, %rd5;
	ld.global.f32 	%f3, [%rd6];
	sub.f32 	%f4, %f3, %f1;
	mul.f32 	%f5, %f4, 0f3FB8AA3B;
	ex2.approx.f32 	%f6, %f5;
	div.rn.f32 	%f7, %f6, %f2;
	add.s64 	%rd7, %rd4, %rd5;
	st.global.f32 	[%rd7], %f7;
$L__BB2_2:
	ret;

}


// ===== COMPILED SASS (sm_100) =====

	.target	sm_100

	.elftype	@"ET_EXEC"


//--------------------- .note.nv.tkinfo           --------------------------
	.section	.note.nv.tkinfo,"",@"SHT_NOTE"
	.sectionflags	@"SHF_NOTE_NV_TKINFO"
	.tkinfo
        /*0018*/ 	.word	0x00000002
        /*0030*/ 	.string	""
        /*0030*/ 	.string	"ptxas"
        /*0030*/ 	.string	"Cuda compilation tools, release 13.0, V13.0.88"
        /*0030*/ 	.string	"Build cuda_13.0.r13.0/compiler.36424714_0"
        /*0030*/ 	.string	"-arch sm_100 -m 64 "



//--------------------- .note.nv.cuinfo           --------------------------
	.section	.note.nv.cuinfo,"",@"SHT_NOTE"
	.sectionflags	@"SHF_NOTE_NV_CUINFO"
        /*0018*/ 	.short	0x0002
        /*001a*/ 	.short	0x0064
        /*001c*/ 	.short	0x0082
	.zero		2


//--------------------- .nv.info                  --------------------------
	.section	.nv.info,"",@"SHT_CUDA_INFO"
	.align	4


	//----- nvinfo : EIATTR_REGCOUNT
	.align		4
        /*0000*/ 	.byte	0x04, 0x2f
        /*0002*/ 	.short	(.L_1 - .L_0)
	.align		4
.L_0:
        /*0004*/ 	.word	index@(_Z10max_kernelPfS_i)
        /*0008*/ 	.word	0x00000016


	//----- nvinfo : EIATTR_FRAME_SIZE
	.align		4
.L_1:
        /*000c*/ 	.byte	0x04, 0x11
        /*000e*/ 	.short	(.L_3 - .L_2)
	.align		4
.L_2:
        /*0010*/ 	.word	index@(_Z10max_kernelPfS_i)
        /*0014*/ 	.word	0x00000000


	//----- nvinfo : EIATTR_REGCOUNT
	.align		4
.L_3:
        /*0018*/ 	.byte	0x04, 0x2f
        /*001a*/ 	.short	(.L_5 - .L_4)
	.align		4
.L_4:
        /*001c*/ 	.word	index@(_Z14exp_sum_kernelPffS_i)
        /*0020*/ 	.word	0x00000014


	//----- nvinfo : EIATTR_FRAME_SIZE
	.align		4
.L_5:
        /*0024*/ 	.byte	0x04, 0x11
        /*0026*/ 	.short	(.L_7 - .L_6)
	.align		4
.L_6:
        /*0028*/ 	.word	index@(_Z14exp_sum_kernelPffS_i)
        /*002c*/ 	.word	0x00000000


	//----- nvinfo : EIATTR_REGCOUNT
	.align		4
.L_7:
        /*0030*/ 	.byte	0x04, 0x2f
        /*0032*/ 	.short	(.L_9 - .L_8)
	.align		4
.L_8:
        /*0034*/ 	.word	index@(_Z14softmax_kernelPfS_ffi)
        /*0038*/ 	.word	0x00000010


	//----- nvinfo : EIATTR_FRAME_SIZE
	.align		4
.L_9:
        /*003c*/ 	.byte	0x04, 0x11
        /*003e*/ 	.short	(.L_11 - .L_10)
	.align		4
.L_10:
        /*0040*/ 	.word	index@($__internal_0_$__cuda_sm3x_div_rn_noftz_f32_slowpath)
        /*0044*/ 	.word	0x00000000


	//----- nvinfo : EIATTR_FRAME_SIZE
	.align		4
.L_11:
        /*0048*/ 	.byte	0x04, 0x11
        /*004a*/ 	.short	(.L_13 - .L_12)
	.align		4
.L_12:
        /*004c*/ 	.word	index@(_Z14softmax_kernelPfS_ffi)
        /*0050*/ 	.word	0x00000000


	//----- nvinfo : EIATTR_MIN_STACK_SIZE
	.align		4
.L_13:
        /*0054*/ 	.byte	0x04, 0x12
        /*0056*/ 	.short	(.L_15 - .L_14)
	.align		4
.L_14:
        /*0058*/ 	.word	index@(_Z14softmax_kernelPfS_ffi)
        /*005c*/ 	.word	0x00000000


	//----- nvinfo : EIATTR_MIN_STACK_SIZE
	.align		4
.L_15:
        /*0060*/ 	.byte	0x04, 0x12
        /*0062*/ 	.short	(.L_17 - .L_16)
	.align		4
.L_16:
        /*0064*/ 	.word	index@(_Z14exp_sum_kernelPffS_i)
        /*0068*/ 	.word	0x00000000


	//----- nvinfo : EIATTR_MIN_STACK_SIZE
	.align		4
.L_17:
        /*006c*/ 	.byte	0x04, 0x12
        /*006e*/ 	.short	(.L_19 - .L_18)
	.align		4
.L_18:
        /*0070*/ 	.word	index@(_Z10max_kernelPfS_i)
        /*0074*/ 	.word	0x00000000
.L_19:


//--------------------- .nv.compat                --------------------------
	.section	.nv.compat,"",@"SHT_CUDA_COMPAT_INFO"
	.align	4
        /*0000*/ 	.byte	0x02, 0x09, 0x00, 0x00, 0x02, 0x02, 0x01, 0x00, 0x02, 0x05, 0x05, 0x00, 0x03, 0x07, 0x01, 0x01
        /*0010*/ 	.byte	0x02, 0x03, 0x00, 0x00, 0x02, 0x06, 0x01, 0x00, 0x04, 0x0b, 0x08, 0x00, 0x01, 0x00, 0x00, 0x00
        /*0020*/ 	.byte	0x00, 0x00, 0x00, 0x00


//--------------------- .nv.info._Z14softmax_kernelPfS_ffi --------------------------
	.section	.nv.info._Z14softmax_kernelPfS_ffi,"",@"SHT_CUDA_INFO"
	.sectionflags	@""
	.align	4


	//----- nvinfo : EIATTR_CUDA_API_VERSION
	.align		4
        /*0000*/ 	.byte	0x04, 0x37
        /*0002*/ 	.short	(.L_21 - .L_20)
.L_20:
        /*0004*/ 	.word	0x00000082


	//----- nvinfo : EIATTR_KPARAM_INFO
	.align		4
.L_21:
        /*0008*/ 	.byte	0x04, 0x17
        /*000a*/ 	.short	(.L_23 - .L_22)
.L_22:
        /*000c*/ 	.word	0x00000000
        /*0010*/ 	.short	0x0004
        /*0012*/ 	.short	0x0018
        /*0014*/ 	.byte	0x00, 0xf0, 0x11, 0x00


	//----- nvinfo : EIATTR_KPARAM_INFO
	.align		4
.L_23:
        /*0018*/ 	.byte	0x04, 0x17
        /*001a*/ 	.short	(.L_25 - .L_24)
.L_24:
        /*001c*/ 	.word	0x00000000
        /*0020*/ 	.short	0x0003
        /*0022*/ 	.short	0x0014
        /*0024*/ 	.byte	0x00, 0xf0, 0x11, 0x00


	//----- nvinfo : EIATTR_KPARAM_INFO
	.align		4
.L_25:
        /*0028*/ 	.byte	0x04, 0x17
        /*002a*/ 	.short	(.L_27 - .L_26)
.L_26:
        /*002c*/ 	.word	0x00000000
        /*0030*/ 	.short	0x0002
        /*0032*/ 	.short	0x0010
        /*0034*/ 	.byte	0x00, 0xf0, 0x11, 0x00


	//----- nvinfo : EIATTR_KPARAM_INFO
	.align		4
.L_27:
        /*0038*/ 	.byte	0x04, 0x17
        /*003a*/ 	.short	(.L_29 - .L_28)
.L_28:
        /*003c*/ 	.word	0x00000000
        /*0040*/ 	.short	0x0001
        /*0042*/ 	.short	0x0008
        /*0044*/ 	.byte	0x00, 0xf5, 0x21, 0x00


	//----- nvinfo : EIATTR_KPARAM_INFO
	.align		4
.L_29:
        /*0048*/ 	.byte	0x04, 0x17
        /*004a*/ 	.short	(.L_31 - .L_30)
.L_30:
        /*004c*/ 	.word	0x00000000
        /*0050*/ 	.short	0x0000
        /*0052*/ 	.short	0x0000
        /*0054*/ 	.byte	0x00, 0xf5, 0x21, 0x00


	//----- nvinfo : EIATTR_SPARSE_MMA_MASK
	.align		4
.L_31:
        /*0058*/ 	.byte	0x03, 0x50
        /*005a*/ 	.short	0x0000


	//----- nvinfo : EIATTR_MAXREG_COUNT
	.align		4
        /*005c*/ 	.byte	0x03, 0x1b
        /*005e*/ 	.short	0x00ff


	//----- nvinfo : EIATTR_MERCURY_ISA_VERSION
	.align		4
        /*0060*/ 	.byte	0x03, 0x5f
        /*0062*/ 	.short	0x0101


	//----- nvinfo : EIATTR_VRC_CTA_INIT_COUNT
	.align		4
        /*0064*/ 	.byte	0x02, 0x4a
	.zero		1
	.zero		1


	//----- nvinfo : EIATTR_EXIT_INSTR_OFFSETS
	.align		4
        /*0068*/ 	.byte	0x04, 0x1c
        /*006a*/ 	.short	(.L_33 - .L_32)


	//   ....[0]....
.L_32:
        /*006c*/ 	.word	0x00000060


	//   ....[1]....
        /*0070*/ 	.word	0x00000220


	//----- nvinfo : EIATTR_CRS_STACK_SIZE
	.align		4
.L_33:
        /*0074*/ 	.byte	0x04, 0x1e
        /*0076*/ 	.short	(.L_35 - .L_34)
.L_34:
        /*0078*/ 	.word	0x00000000


	//----- nvinfo : EIATTR_CBANK_PARAM_SIZE
	.align		4
.L_35:
        /*007c*/ 	.byte	0x03, 0x19
        /*007e*/ 	.short	0x001c


	//----- nvinfo : EIATTR_PARAM_CBANK
	.align		4
        /*0080*/ 	.byte	0x04, 0x0a
        /*0082*/ 	.short	(.L_37 - .L_36)
	.align		4
.L_36:
        /*0084*/ 	.word	index@(.nv.constant0._Z14softmax_kernelPfS_ffi)
        /*0088*/ 	.short	0x0380
        /*008a*/ 	.short	0x001c


	//----- nvinfo : EIATTR_SW_WAR
	.align		4
.L_37:
        /*008c*/ 	.byte	0x04, 0x36
        /*008e*/ 	.short	(.L_39 - .L_38)
.L_38:
        /*0090*/ 	.word	0x00000008
.L_39:


//--------------------- .nv.info._Z14exp_sum_kernelPffS_i --------------------------
	.section	.nv.info._Z14exp_sum_kernelPffS_i,"",@"SHT_CUDA_INFO"
	.sectionflags	@""
	.align	4


	//----- nvinfo : EIATTR_CUDA_API_VERSION
	.align		4
        /*0000*/ 	.byte	0x04, 0x37
        /*0002*/ 	.short	(.L_41 - .L_40)
.L_40:
        /*0004*/ 	.word	0x00000082


	//----- nvinfo : EIATTR_KPARAM_INFO
	.align		4
.L_41:
        /*0008*/ 	.byte	0x04, 0x17
        /*000a*/ 	.short	(.L_43 - .L_42)
.L_42:
        /*000c*/ 	.word	0x00000000
        /*0010*/ 	.short	0x0003
        /*0012*/ 	.short	0x0018
        /*0014*/ 	.byte	0x00, 0xf0, 0x11, 0x00


	//----- nvinfo : EIATTR_KPARAM_INFO
	.align		4
.L_43:
        /*0018*/ 	.byte	0x04, 0x17
        /*001a*/ 	.short	(.L_45 - .L_44)
.L_44:
        /*001c*/ 	.word	0x00000000
        /*0020*/ 	.short	0x0002
        /*0022*/ 	.short	0x0010
        /*0024*/ 	.byte	0x00, 0xf5, 0x21, 0x00


	//----- nvinfo : EIATTR_KPARAM_INFO
	.align		4
.L_45:
        /*0028*/ 	.byte	0x04, 0x17
        /*002a*/ 	.short	(.L_47 - .L_46)
.L_46:
        /*002c*/ 	.word	0x00000000
        /*0030*/ 	.short	0x0001
        /*0032*/ 	.short	0x0008
        /*0034*/ 	.byte	0x00, 0xf0, 0x11, 0x00


	//----- nvinfo : EIATTR_KPARAM_INFO
	.align		4
.L_47:
        /*0038*/ 	.byte	0x04, 0x17
        /*003a*/ 	.short	(.L_49 - .L_48)
.L_48:
        /*003c*/ 	.word	0x00000000
        /*0040*/ 	.short	0x0000
        /*0042*/ 	.short	0x0000
        /*0044*/ 	.byte	0x00, 0xf5, 0x21, 0x00


	//----- nvinfo : EIATTR_SPARSE_MMA_MASK
	.align		4
.L_49:
        /*0048*/ 	.byte	0x03, 0x50
        /*004a*/ 	.short	0x0000


	//----- nvinfo : EIATTR_MAXREG_COUNT
	.align		4
        /*004c*/ 	.byte	0x03, 0x1b
        /*004e*/ 	.short	0x00ff


	//----- nvinfo : EIATTR_NUM_BARRIERS
	.align		4
        /*0050*/ 	.byte	0x02, 0x4c
        /*0052*/ 	.byte	0x01
	.zero		1


	//----- nvinfo : EIATTR_MERCURY_ISA_VERSION
	.align		4
        /*0054*/ 	.byte	0x03, 0x5f
        /*0056*/ 	.short	0x0101


	//----- nvinfo : EIATTR_VRC_CTA_INIT_COUNT
	.align		4
        /*0058*/ 	.byte	0x02, 0x4a
	.zero		1
	.zero		1


	//----- nvinfo : EIATTR_EXIT_INSTR_OFFSETS
	.align		4
        /*005c*/ 	.byte	0x04, 0x1c
        /*005e*/ 	.short	(.L_51 - .L_50)


	//   ....[0]....
.L_50:
        /*0060*/ 	.word	0x00000a80


	//   ....[1]....
        /*0064*/ 	.word	0x00000ac0


	//----- nvinfo : EIATTR_CBANK_PARAM_SIZE
	.align		4
.L_51:
        /*0068*/ 	.byte	0x03, 0x19
        /*006a*/ 	.short	0x001c


	//----- nvinfo : EIATTR_PARAM_CBANK
	.align		4
        /*006c*/ 	.byte	0x04, 0x0a
        /*006e*/ 	.short	(.L_53 - .L_52)
	.align		4
.L_52:
        /*0070*/ 	.word	index@(.nv.constant0._Z14exp_sum_kernelPffS_i)
        /*0074*/ 	.short	0x0380
        /*0076*/ 	.short	0x001c


	//----- nvinfo : EIATTR_SW_WAR
	.align		4
.L_53:
        /*0078*/ 	.byte	0x04, 0x36
        /*007a*/ 	.short	(.L_55 - .L_54)
.L_54:
        /*007c*/ 	.word	0x00000008
.L_55:


//--------------------- .nv.info._Z10max_kernelPfS_i --------------------------
	.section	.nv.info._Z10max_kernelPfS_i,"",@"SHT_CUDA_INFO"
	.sectionflags	@""
	.align	4


	//----- nvinfo : EIATTR_CUDA_API_VERSION
	.align		4
        /*0000*/ 	.byte	0x04, 0x37
        /*0002*/ 	.short	(.L_57 - .L_56)
.L_56:
        /*0004*/ 	.word	0x00000082


	//----- nvinfo : EIATTR_KPARAM_INFO
	.align		4
.L_57:
        /*0008*/ 	.byte	0x04, 0x17
        /*000a*/ 	.short	(.L_59 - .L_58)
.L_58:
        /*000c*/ 	.word	0x00000000
        /*0010*/ 	.short	0x0002
        /*0012*/ 	.short	0x0010
        /*0014*/ 	.byte	0x00, 0xf0, 0x11, 0x00


	//----- nvinfo : EIATTR_KPARAM_INFO
	.align		4
.L_59:
        /*0018*/ 	.byte	0x04, 0x17
        /*001a*/ 	.short	(.L_61 - .L_60)
.L_60:
        /*001c*/ 	.word	0x00000000
        /*0020*/ 	.short	0x0001
        /*0022*/ 	.short	0x0008
        /*0024*/ 	.byte	0x00, 0xf5, 0x21, 0x00


	//----- nvinfo : EIATTR_KPARAM_INFO
	.align		4
.L_61:
        /*0028*/ 	.byte	0x04, 0x17
        /*002a*/ 	.short	(.L_63 - .L_62)
.L_62:
        /*002c*/ 	.word	0x00000000
        /*0030*/ 	.short	0x0000
        /*0032*/ 	.short	0x0000
        /*0034*/ 	.byte	0x00, 0xf5, 0x21, 0x00


	//----- nvinfo : EIATTR_SPARSE_MMA_MASK
	.align		4
.L_63:
        /*0038*/ 	.byte	0x03, 0x50
        /*003a*/ 	.short	0x0000


	//----- nvinfo : EIATTR_MAXREG_COUNT
	.align		4
        /*003c*/ 	.byte	0x03, 0x1b
        /*003e*/ 	.short	0x00ff


	//----- nvinfo : EIATTR_NUM_BARRIERS
	.align		4
        /*0040*/ 	.byte	0x02, 0x4c
        /*0042*/ 	.byte	0x01
	.zero		1


	//----- nvinfo : EIATTR_MERCURY_ISA_VERSION
	.align		4
        /*0044*/ 	.byte	0x03, 0x5f
        /*0046*/ 	.short	0x0101


	//----- nvinfo : EIATTR_VRC_CTA_INIT_COUNT
	.align		4
        /*0048*/ 	.byte	0x02, 0x4a
	.zero		1
	.zero		1


	//----- nvinfo : EIATTR_EXIT_INSTR_OFFSETS
	.align		4
        /*004c*/ 	.byte	0x04, 0x1c
        /*004e*/ 	.short	(.L_65 - .L_64)


	//   ....[0]....
.L_64:
        /*0050*/ 	.word	0x00000480


	//   ....[1]....
        /*0054*/ 	.word	0x000004c0


	//----- nvinfo : EIATTR_CBANK_PARAM_SIZE
	.align		4
.L_65:
        /*0058*/ 	.byte	0x03, 0x19
        /*005a*/ 	.short	0x0014


	//----- nvinfo : EIATTR_PARAM_CBANK
	.align		4
        /*005c*/ 	.byte	0x04, 0x0a
        /*005e*/ 	.short	(.L_67 - .L_66)
	.align		4
.L_66:
        /*0060*/ 	.word	index@(.nv.constant0._Z10max_kernelPfS_i)
        /*0064*/ 	.short	0x0380
        /*0066*/ 	.short	0x0014


	//----- nvinfo : EIATTR_SW_WAR
	.align		4
.L_67:
        /*0068*/ 	.byte	0x04, 0x36
        /*006a*/ 	.short	(.L_69 - .L_68)
.L_68:
        /*006c*/ 	.word	0x00000008
.L_69:


//--------------------- .nv.callgraph             --------------------------
	.section	.nv.callgraph,"",@"SHT_CUDA_CALLGRAPH"
	.align	4
	.sectionentsize	8
	.align		4
        /*0000*/ 	.word	0x00000000
	.align		4
        /*0004*/ 	.word	0xffffffff
	.align		4
        /*0008*/ 	.word	0x00000000
	.align		4
        /*000c*/ 	.word	0xfffffffe
	.align		4
        /*0010*/ 	.word	0x00000000
	.align		4
        /*0014*/ 	.word	0xfffffffd
	.align		4
        /*0018*/ 	.word	0x00000000
	.align		4
        /*001c*/ 	.word	0xfffffffc


//--------------------- .text._Z14softmax_kernelPfS_ffi --------------------------
	.section	.text._Z14softmax_kernelPfS_ffi,"ax",@progbits
	.align	128
        .global         _Z14softmax_kernelPfS_ffi
        .type           _Z14softmax_kernelPfS_ffi,@function
        .size           _Z14softmax_kernelPfS_ffi,(.L_x_16 - _Z14softmax_kernelPfS_ffi)
        .other          _Z14softmax_kernelPfS_ffi,@"STO_CUDA_ENTRY STV_DEFAULT"
_Z14softmax_kernelPfS_ffi:
.text._Z14softmax_kernelPfS_ffi:
[----:B------:R-:W-:Y:S01]  /*0000*/  LDC R1, c[0x0][0x37c] ;  /* 0x0000df00ff017b82 */ /* 0x000fe20000000800 */
[----:B------:R-:W0:Y:S01]  /*0010*/  S2R R2, SR_CTAID.X ;  /* 0x0000000000027919 */ /* 0x000e220000002500 */
[----:B------:R-:W1:Y:S01]  /*0020*/  LDCU UR4, c[0x0][0x398] ;  /* 0x00007300ff0477ac */ /* 0x000e620008000800 */
[----:B------:R-:W0:Y:S02]  /*0030*/  S2R R3, SR_TID.X ;  /* 0x0000000000037919 */ /* 0x000e240000002100 */
[----:B0-----:R-:W-:-:S05]  /*0040*/  IMAD R2, R2, 0x20, R3 ;  /* 0x0000002002027824 */ /* 0x001fca00078e0203 */
[----:B-1----:R-:W-:-:S13]  /*0050*/  ISETP.GE.AND P0, PT, R2, UR4, PT ;  /* 0x0000000402007c0c */ /* 0x002fda000bf06270 */
[----:B------:R-:W-:Y:S05]  /*0060*/  @P0 EXIT ;  /* 0x000000000000094d */ /* 0x000fea0003800000 */
[----:B------:R-:W0:Y:S01]  /*0070*/  LDC.64 R4, c[0x0][0x380] ;  /* 0x0000e000ff047b82 */ /* 0x000e220000000a00 */
[----:B------:R-:W1:Y:S07]  /*0080*/  LDCU.64 UR4, c[0x0][0x358] ;  /* 0x00006b00ff0477ac */ /* 0x000e6e0008000a00 */
[----:B------:R-:W2:Y:S01]  /*0090*/  LDC.64 R8, c[0x0][0x390] ;  /* 0x0000e400ff087b82 */ /* 0x000ea20000000a00 */
[----:B0-----:R-:W-:-:S06]  /*00a0*/  IMAD.WIDE R4, R2, 0x4, R4 ;  /* 0x0000000402047825 */ /* 0x001fcc00078e0204 */
[----:B-1----:R-:W3:Y:S01]  /*00b0*/  LDG.E R5, desc[UR4][R4.64] ;  /* 0x0000000404057981 */ /* 0x002ee2000c1e1900 */
[----:B------:R-:W-:Y:S01]  /*00c0*/  BSSY.RECONVERGENT B0, `(.L_x_0) ;  /* 0x0000012000007945 */ /* 0x000fe20003800200 */
[----:B--2---:R-:W0:Y:S02]  /*00d0*/  MUFU.RCP R6, R9 ;  /* 0x0000000900067308 */ /* 0x004e240000001000 */
[----:B0-----:R-:W-:-:S04]  /*00e0*/  FFMA R7, R6, -R9, 1 ;  /* 0x3f80000006077423 */ /* 0x001fc80000000809 */
[----:B------:R-:W-:Y:S01]  /*00f0*/  FFMA R7, R6, R7, R6 ;  /* 0x0000000706077223 */ /* 0x000fe20000000006 */
[----:B---3--:R-:W-:-:S04]  /*0100*/  FADD R0, R5, -R8 ;  /* 0x8000000805007221 */ /* 0x008fc80000000000 */
[----:B------:R-:W-:-:S05]  /*0110*/  FMUL R3, R0, 1.4426950216293334961 ;  /* 0x3fb8aa3b00037820 */ /* 0x000fca0000400000 */
[----:B------:R-:W-:-:S13]  /*0120*/  FSETP.GEU.AND P0, PT, R3, -126, PT ;  /* 0xc2fc00000300780b */ /* 0x000fda0003f0e000 */
[----:B------:R-:W-:-:S04]  /*0130*/  @!P0 FMUL R3, R3, 0.5 ;  /* 0x3f00000003038820 */ /* 0x000fc80000400000 */
[----:B------:R-:W0:Y:S02]  /*0140*/  MUFU.EX2 R0, R3 ;  /* 0x0000000300007308 */ /* 0x000e240000000800 */
[----:B0-----:R-:W-:-:S06]  /*0150*/  @!P0 FMUL R0, R0, R0 ;  /* 0x0000000000008220 */ /* 0x001fcc0000400000 */
[----:B------:R-:W0:Y:S01]  /*0160*/  FCHK P0, R0, R9 ;  /* 0x0000000900007302 */ /* 0x000e220000000000 */
[----:B------:R-:W-:-:S04]  /*0170*/  FFMA R4, R0, R7, RZ ;  /* 0x0000000700047223 */ /* 0x000fc800000000ff */
[----:B------:R-:W-:-:S04]  /*0180*/  FFMA R5, R4, -R9, R0 ;  /* 0x8000000904057223 */ /* 0x000fc80000000000 */
[----:B------:R-:W-:Y:S01]  /*0190*/  FFMA R7, R7, R5, R4 ;  /* 0x0000000507077223 */ /* 0x000fe20000000004 */
[----:B0-----:R-:W-:Y:S06]  /*01a0*/  @!P0 BRA `(.L_x_1) ;  /* 0x00000000000c8947 */ /* 0x001fec0003800000 */
[----:B------:R-:W-:-:S07]  /*01b0*/  MOV R4, 0x1d0 ;  /* 0x000001d000047802 */ /* 0x000fce0000000f00 */
[----:B------:R-:W-:Y:S05]  /*01c0*/  CALL.REL.NOINC `($__internal_0_$__cuda_sm3x_div_rn_noftz_f32_slowpath) ;  /* 0x0000000000187944 */ /* 0x000fea0003c00000 */
[----:B------:R-:W-:-:S07]  /*01d0*/  IMAD.MOV.U32 R7, RZ, RZ, R0 ;  /* 0x000000ffff077224 */ /* 0x000fce00078e0000 */
.L_x_1:
[----:B------:R-:W-:Y:S05]  /*01e0*/  BSYNC.RECONVERGENT B0 ;  /* 0x0000000000007941 */ /* 0x000fea0003800200 */
.L_x_0:
[----:B------:R-:W0:Y:S02]  /*01f0*/  LDC.64 R4, c[0x0][0x388] ;  /* 0x0000e200ff047b82 */ /* 0x000e240000000a00 */
[----:B0-----:R-:W-:-:S05]  /*0200*/  IMAD.WIDE R2, R2, 0x4, R4 ;  /* 0x0000000402027825 */ /* 0x001fca00078e0204 */
[----:B------:R-:W-:Y:S01]  /*0210*/  STG.E desc[UR4][R2.64], R7 ;  /* 0x0000000702007986 */ /* 0x000fe2000c101904 */
[----:B------:R-:W-:Y:S05]  /*0220*/  EXIT ;  /* 0x000000000000794d */ /* 0x000fea0003800000 */
        .weak           $__internal_0_$__cuda_sm3x_div_rn_noftz_f32_slowpath
        .type           $__internal_0_$__cuda_sm3x_div_rn_noftz_f32_slowpath,@function
        .size           $__internal_0_$__cuda_sm3x_div_rn_noftz_f32_slowpath,(.L_x_16 - $__internal_0_$__cuda_sm3x_div_rn_noftz_f32_slowpath)
$__internal_0_$__cuda_sm3x_div_rn_noftz_f32_slowpath:
[----:B------:R-:W0:Y:S01]  /*0230*/  LDC R3, c[0x0][0x394] ;  /* 0x0000e500ff037b82 */ /* 0x000e220000000800 */
[--C-:B------:R-:W-:Y:S01]  /*0240*/  SHF.R.U32.HI R5, RZ, 0x17, R0.reuse ;  /* 0x00000017ff057819 */ /* 0x100fe20000011600 */
[----:B------:R-:W1:Y:S01]  /*0250*/  LDCU UR6, c[0x0][0x394] ;  /* 0x00007280ff0677ac */ /* 0x000e620008000800 */
[----:B------:R-:W-:Y:S01]  /*0260*/  BSSY.RECONVERGENT B1, `(.L_x_2) ;  /* 0x0000064000017945 */ /* 0x000fe20003800200 */
[----:B------:R-:W-:Y:S01]  /*0270*/  IMAD.MOV.U32 R7, RZ, RZ, R0 ;  /* 0x000000ffff077224 */ /* 0x000fe200078e0000 */
[----:B------:R-:W-:-:S05]  /*0280*/  LOP3.LUT R5, R5, 0xff, RZ, 0xc0, !PT ;  /* 0x000000ff05057812 */ /* 0x000fca00078ec0ff */
[----:B------:R-:W-:Y:S02]  /*0290*/  VIADD R10, R5, 0xffffffff ;  /* 0xffffffff050a7836 */ /* 0x000fe40000000000 */
[----:B-1----:R-:W-:Y:S01]  /*02a0*/  IMAD.U32 R8, RZ, RZ, UR6 ;  /* 0x00000006ff087e24 */ /* 0x002fe2000f8e00ff */
[----:B0-----:R-:W-:-:S04]  /*02b0*/  SHF.R.U32.HI R6, RZ, 0x17, R3 ;  /* 0x00000017ff067819 */ /* 0x001fc80000011603 */
[----:B------:R-:W-:-:S05]  /*02c0*/  LOP3.LUT R6, R6, 0xff, RZ, 0xc0, !PT ;  /* 0x000000ff06067812 */ /* 0x000fca00078ec0ff */
[----:B------:R-:W-:-:S05]  /*02d0*/  VIADD R11, R6, 0xffffffff ;  /* 0xffffffff060b7836 */ /* 0x000fca0000000000 */
[----:B------:R-:W-:-:S04]  /*02e0*/  ISETP.GT.U32.AND P0, PT, R11, 0xfd, PT ;  /* 0x000000fd0b00780c */ /* 0x000fc80003f04070 */
[----:B------:R-:W-:-:S13]  /*02f0*/  ISETP.GT.U32.OR P0, PT, R10, 0xfd, P0 ;  /* 0x000000fd0a00780c */ /* 0x000fda0000704470 */
[----:B------:R-:W-:Y:S01]  /*0300*/  @!P0 IMAD.MOV.U32 R9, RZ, RZ, RZ ;  /* 0x000000ffff098224 */ /* 0x000fe200078e00ff */
[----:B------:R-:W-:Y:S06]  /*0310*/  @!P0 BRA `(.L_x_3) ;  /* 0x00000000005c8947 */ /* 0x000fec0003800000 */
[----:B------:R-:W-:Y:S02]  /*0320*/  FSETP.GTU.FTZ.AND P1, PT, |R3|, +INF , PT ;  /* 0x7f8000000300780b */ /* 0x000fe40003f3c200 */
[----:B------:R-:W-:-:S04]  /*0330*/  FSETP.GTU.FTZ.AND P0, PT, |R0|, +INF , PT ;  /* 0x7f8000000000780b */ /* 0x000fc80003f1c200 */
[----:B------:R-:W-:-:S13]  /*0340*/  PLOP3.LUT P0, PT, P0, P1, PT, 0xf8, 0x8f ;  /* 0x00000000008f781c */ /* 0x000fda0000703f70 */
[----:B------:R-:W-:Y:S05]  /*0350*/  @P0 BRA `(.L_x_4) ;  /* 0x00000004004c0947 */ /* 0x000fea0003800000 */
[----:B------:R-:W-:-:S13]  /*0360*/  LOP3.LUT P0, RZ, R8, 0x7fffffff, R7, 0xc8, !PT ;  /* 0x7fffffff08ff7812 */ /* 0x000fda000780c807 */
[----:B------:R-:W-:Y:S05]  /*0370*/  @!P0 BRA `(.L_x_5) ;  /* 0x00000004003c8947 */ /* 0x000fea0003800000 */
[C---:B------:R-:W-:Y:S02]  /*0380*/  FSETP.NEU.FTZ.AND P2, PT, |R0|.reuse, +INF , PT ;  /* 0x7f8000000000780b */ /* 0x040fe40003f5d200 */
[----:B------:R-:W-:Y:S02]  /*0390*/  FSETP.NEU.FTZ.AND P1, PT, |R3|, +INF , PT ;  /* 0x7f8000000300780b */ /* 0x000fe40003f3d200 */
[----:B------:R-:W-:-:S11]  /*03a0*/  FSETP.NEU.FTZ.AND P0, PT, |R0|, +INF , PT ;  /* 0x7f8000000000780b */ /* 0x000fd60003f1d200 */
[----:B------:R-:W-:Y:S05]  /*03b0*/  @!P1 BRA !P2, `(.L_x_5) ;  /* 0x00000004002c9947 */ /* 0x000fea0005000000 */
[----:B------:R-:W-:-:S04]  /*03c0*/  LOP3.LUT P2, RZ, R7, 0x7fffffff, RZ, 0xc0, !PT ;  /* 0x7fffffff07ff7812 */ /* 0x000fc8000784c0ff */
[----:B------:R-:W-:-:S13]  /*03d0*/  PLOP3.LUT P1, PT, P1, P2, PT, 0x2f, 0xf2 ;  /* 0x0000000000f2781c */ /* 0x000fda0000f24577 */
[----:B------:R-:W-:Y:S05]  /*03e0*/  @P1 BRA `(.L_x_6) ;  /* 0x0000000400181947 */ /* 0x000fea0003800000 */
[----:B------:R-:W-:-:S04]  /*03f0*/  LOP3.LUT P1, RZ, R8, 0x7fffffff, RZ, 0xc0, !PT ;  /* 0x7fffffff08ff7812 */ /* 0x000fc8000782c0ff */
[----:B------:R-:W-:-:S13]  /*0400*/  PLOP3.LUT P0, PT, P0, P1, PT, 0x2f, 0xf2 ;  /* 0x0000000000f2781c */ /* 0x000fda0000702577 */
[----:B------:R-:W-:Y:S05]  /*0410*/  @P0 BRA `(.L_x_7) ;  /* 0x0000000400000947 */ /* 0x000fea0003800000 */
[----:B------:R-:W-:Y:S02]  /*0420*/  ISETP.GE.AND P0, PT, R10, RZ, PT ;  /* 0x000000ff0a00720c */ /* 0x000fe40003f06270 */
[----:B------:R-:W-:-:S11]  /*0430*/  ISETP.GE.AND P1, PT, R11, RZ, PT ;  /* 0x000000ff0b00720c */ /* 0x000fd60003f26270 */
[----:B------:R-:W-:Y:S02]  /*0440*/  @P0 IMAD.MOV.U32 R9, RZ, RZ, RZ ;  /* 0x000000ffff090224 */ /* 0x000fe400078e00ff */
[----:B------:R-:W-:Y:S01]  /*0450*/  @!P0 FFMA R7, R0, 1.84467440737095516160e+19, RZ ;  /* 0x5f80000000078823 */ /* 0x000fe200000000ff */
[----:B------:R-:W-:Y:S02]  /*0460*/  @!P0 IMAD.MOV.U32 R9, RZ, RZ, -0x40 ;  /* 0xffffffc0ff098424 */ /* 0x000fe400078e00ff */
[----:B------:R-:W-:Y:S02]  /*0470*/  @!P1 FFMA R8, R3, 1.84467440737095516160e+19, RZ ;  /* 0x5f80000003089823 */ /* 0x000fe400000000ff */
[----:B------:R-:W-:-:S07]  /*0480*/  @!P1 VIADD R9, R9, 0x40 ;  /* 0x0000004009099836 */ /* 0x000fce0000000000 */
.L_x_3:
[----:B------:R-:W-:Y:S01]  /*0490*/  LEA R3, R6, 0xc0800000, 0x17 ;  /* 0xc080000006037811 */ /* 0x000fe200078eb8ff */
[----:B------:R-:W-:Y:S01]  /*04a0*/  VIADD R5, R5, 0xffffff81 ;  /* 0xffffff8105057836 */ /* 0x000fe20000000000 */
[----:B------:R-:W-:Y:S03]  /*04b0*/  BSSY.RECONVERGENT B2, `(.L_x_8) ;  /* 0x0000035000027945 */ /* 0x000fe60003800200 */
[----:B------:R-:W-:Y:S01]  /*04c0*/  IMAD.IADD R3, R8, 0x1, -R3 ;  /* 0x0000000108037824 */ /* 0x000fe200078e0a03 */
[C---:B------:R-:W-:Y:S01]  /*04d0*/  IADD3 R6, PT, PT, R5.reuse, 0x7f, -R6 ;  /* 0x0000007f05067810 */ /* 0x040fe20007ffe806 */
[----:B------:R-:W-:Y:S02]  /*04e0*/  IMAD R0, R5, -0x800000, R7 ;  /* 0xff80000005007824 */ /* 0x000fe400078e0207 */
[----:B------:R-:W0:Y:S01]  /*04f0*/  MUFU.RCP R8, R3 ;  /* 0x0000000300087308 */ /* 0x000e220000001000 */
[----:B------:R-:W-:Y:S01]  /*0500*/  FADD.FTZ R11, -R3, -RZ ;  /* 0x800000ff030b7221 */ /* 0x000fe20000010100 */
[----:B------:R-:W-:-:S03]  /*0510*/  IMAD.IADD R6, R6, 0x1, R9 ;  /* 0x0000000106067824 */ /* 0x000fc600078e0209 */
[----:B0-----:R-:W-:-:S04]  /*0520*/  FFMA R13, R8, R11, 1 ;  /* 0x3f800000080d7423 */ /* 0x001fc8000000000b */
[----:B------:R-:W-:-:S04]  /*0530*/  FFMA R10, R8, R13, R8 ;  /* 0x0000000d080a7223 */ /* 0x000fc80000000008 */
[----:B------:R-:W-:-:S04]  /*0540*/  FFMA R7, R0, R10, RZ ;  /* 0x0000000a00077223 */ /* 0x000fc800000000ff */
[----:B------:R-:W-:-:S04]  /*0550*/  FFMA R8, R11, R7, R0 ;  /* 0x000000070b087223 */ /* 0x000fc80000000000 */
[----:B------:R-:W-:-:S04]  /*0560*/  FFMA R7, R10, R8, R7 ;  /* 0x000000080a077223 */ /* 0x000fc80000000007 */
[----:B------:R-:W-:-:S04]  /*0570*/  FFMA R8, R11, R7, R0 ;  /* 0x000000070b087223 */ /* 0x000fc80000000000 */
[----:B------:R-:W-:-:S05]  /*0580*/  FFMA R0, R10, R8, R7 ;  /* 0x000000080a007223 */ /* 0x000fca0000000007 */
[----:B------:R-:W-:-:S04]  /*0590*/  SHF.R.U32.HI R3, RZ, 0x17, R0 ;  /* 0x00000017ff037819 */ /* 0x000fc80000011600 */
[----:B------:R-:W-:-:S05]  /*05a0*/  LOP3.LUT R3, R3, 0xff, RZ, 0xc0, !PT ;  /* 0x000000ff03037812 */ /* 0x000fca00078ec0ff */
[----:B------:R-:W-:-:S04]  /*05b0*/  IMAD.IADD R9, R3, 0x1, R6 ;  /* 0x0000000103097824 */ /* 0x000fc800078e0206 */
[----:B------:R-:W-:-:S05]  /*05c0*/  VIADD R3, R9, 0xffffffff ;  /* 0xffffffff09037836 */ /* 0x000fca0000000000 */
[----:B------:R-:W-:-:S13]  /*05d0*/  ISETP.GE.U32.AND P0, PT, R3, 0xfe, PT ;  /* 0x000000fe0300780c */ /* 0x000fda0003f06070 */
[----:B------:R-:W-:Y:S05]  /*05e0*/  @!P0 BRA `(.L_x_9) ;  /* 0x0000000000808947 */ /* 0x000fea0003800000 */
[----:B------:R-:W-:-:S13]  /*05f0*/  ISETP.GT.AND P0, PT, R9, 0xfe, PT ;  /* 0x000000fe0900780c */ /* 0x000fda0003f04270 */
[----:B------:R-:W-:Y:S05]  /*0600*/  @P0 BRA `(.L_x_10) ;  /* 0x00000000006c0947 */ /* 0x000fea0003800000 */
[----:B------:R-:W-:-:S13]  /*0610*/  ISETP.GE.AND P0, PT, R9, 0x1, PT ;  /* 0x000000010900780c */ /* 0x000fda0003f06270 */
[----:B------:R-:W-:Y:S05]  /*0620*/  @P0 BRA `(.L_x_11) ;  /* 0x0000000000740947 */ /* 0x000fea0003800000 */
[----:B------:R-:W-:Y:S02]  /*0630*/  ISETP.GE.AND P0, PT, R9, -0x18, PT ;  /* 0xffffffe80900780c */ /* 0x000fe40003f06270 */
[----:B------:R-:W-:-:S11]  /*0640*/  LOP3.LUT R0, R0, 0x80000000, RZ, 0xc0, !PT ;  /* 0x8000000000007812 */ /* 0x000fd600078ec0ff */
[----:B------:R-:W-:Y:S05]  /*0650*/  @!P0 BRA `(.L_x_11) ;  /* 0x0000000000688947 */ /* 0x000fea0003800000 */
[CCC-:B------:R-:W-:Y:S01]  /*0660*/  FFMA.RZ R3, R10.reuse, R8.reuse, R7.reuse ;  /* 0x000000080a037223 */ /* 0x1c0fe2000000c007 */
[CCC-:B------:R-:W-:Y:S01]  /*0670*/  FFMA.RM R6, R10.reuse, R8.reuse, R7.reuse ;  /* 0x000000080a067223 */ /* 0x1c0fe20000004007 */
[C---:B------:R-:W-:Y:S02]  /*0680*/  ISETP.NE.AND P2, PT, R9.reuse, RZ, PT ;  /* 0x000000ff0900720c */ /* 0x040fe40003f45270 */
[----:B------:R-:W-:Y:S02]  /*0690*/  ISETP.NE.AND P1, PT, R9, RZ, PT ;  /* 0x000000ff0900720c */ /* 0x000fe40003f25270 */
[----:B------:R-:W-:Y:S01]  /*06a0*/  LOP3.LUT R5, R3, 0x7fffff, RZ, 0xc0, !PT ;  /* 0x007fffff03057812 */ /* 0x000fe200078ec0ff */
[----:B------:R-:W-:Y:S01]  /*06b0*/  FFMA.RP R3, R10, R8, R7 ;  /* 0x000000080a037223 */ /* 0x000fe20000008007 */
[----:B------:R-:W-:Y:S02]  /*06c0*/  VIADD R8, R9, 0x20 ;  /* 0x0000002009087836 */ /* 0x000fe40000000000 */
[----:B------:R-:W-:Y:S01]  /*06d0*/  LOP3.LUT R5, R5, 0x800000, RZ, 0xfc, !PT ;  /* 0x0080000005057812 */ /* 0x000fe200078efcff */
[----:B------:R-:W-:Y:S01]  /*06e0*/  IMAD.MOV R7, RZ, RZ, -R9 ;  /* 0x000000ffff077224 */ /* 0x000fe200078e0a09 */
[----:B------:R-:W-:-:S02]  /*06f0*/  FSETP.NEU.FTZ.AND P0, PT, R3, R6, PT ;  /* 0x000000060300720b */ /* 0x000fc40003f1d000 */
[----:B------:R-:W-:Y:S02]  /*0700*/  SHF.L.U32 R8, R5, R8, RZ ;  /* 0x0000000805087219 */ /* 0x000fe400000006ff */
[----:B------:R-:W-:Y:S02]  /*0710*/  SEL R6, R7, RZ, P2 ;  /* 0x000000ff07067207 */ /* 0x000fe40001000000 */
[----:B------:R-:W-:Y:S02]  /*0720*/  ISETP.NE.AND P1, PT, R8, RZ, P1 ;  /* 0x000000ff0800720c */ /* 0x000fe40000f25270 */
[----:B------:R-:W-:Y:S02]  /*0730*/  SHF.R.U32.HI R6, RZ, R6, R5 ;  /* 0x00000006ff067219 */ /* 0x000fe40000011605 */
[----:B------:R-:W-:Y:S02]  /*0740*/  PLOP3.LUT P0, PT, P0, P1, PT, 0xf8, 0x8f ;  /* 0x00000000008f781c */ /* 0x000fe40000703f70 */
[----:B------:R-:W-:-:S02]  /*0750*/  SHF.R.U32.HI R8, RZ, 0x1, R6 ;  /* 0x00000001ff087819 */ /* 0x000fc40000011606 */
[----:B------:R-:W-:-:S04]  /*0760*/  SEL R3, RZ, 0x1, !P0 ;  /* 0x00000001ff037807 */ /* 0x000fc80004000000 */
[----:B------:R-:W-:-:S04]  /*0770*/  LOP3.LUT R3, R3, 0x1, R8, 0xf8, !PT ;  /* 0x0000000103037812 */ /* 0x000fc800078ef808 */
[----:B------:R-:W-:-:S05]  /*0780*/  LOP3.LUT R3, R3, R6, RZ, 0xc0, !PT ;  /* 0x0000000603037212 */ /* 0x000fca00078ec0ff */
[----:B------:R-:W-:-:S05]  /*0790*/  IMAD.IADD R3, R8, 0x1, R3 ;  /* 0x0000000108037824 */ /* 0x000fca00078e0203 */
[----:B------:R-:W-:Y:S01]  /*07a0*/  LOP3.LUT R0, R3, R0, RZ, 0xfc, !PT ;  /* 0x0000000003007212 */ /* 0x000fe200078efcff */
[----:B------:R-:W-:Y:S06]  /*07b0*/  BRA `(.L_x_11) ;  /* 0x0000000000107947 */ /* 0x000fec0003800000 */
.L_x_10:
[----:B------:R-:W-:-:S04]  /*07c0*/  LOP3.LUT R0, R0, 0x80000000, RZ, 0xc0, !PT ;  /* 0x8000000000007812 */ /* 0x000fc800078ec0ff */
[----:B------:R-:W-:Y:S01]  /*07d0*/  LOP3.LUT R0, R0, 0x7f800000, RZ, 0xfc, !PT ;  /* 0x7f80000000007812 */ /* 0x000fe200078efcff */
[----:B------:R-:W-:Y:S06]  /*07e0*/  BRA `(.L_x_11) ;  /* 0x0000000000047947 */ /* 0x000fec0003800000 */
.L_x_9:
[----:B------:R-:W-:-:S07]  /*07f0*/  IMAD R0, R6, 0x800000, R0 ;  /* 0x0080000006007824 */ /* 0x000fce00078e0200 */
.L_x_11:
[----:B------:R-:W-:Y:S05]  /*0800*/  BSYNC.RECONVERGENT B2 ;  /* 0x0000000000027941 */ /* 0x000fea0003800200 */
.L_x_8:
[----:B------:R-:W-:Y:S05]  /*0810*/  BRA `(.L_x_12) ;  /* 0x0000000000207947 */ /* 0x000fea0003800000 */
.L_x_7:
[----:B------:R-:W-:-:S04]  /*0820*/  LOP3.LUT R0, R8, 0x80000000, R7, 0x48, !PT ;  /* 0x8000000008007812 */ /* 0x000fc800078e4807 */
[----:B------:R-:W-:Y:S01]  /*0830*/  LOP3.LUT R0, R0, 0x7f800000, RZ, 0xfc, !PT ;  /* 0x7f80000000007812 */ /* 0x000fe200078efcff */
[----:B------:R-:W-:Y:S06]  /*0840*/  BRA `(.L_x_12) ;  /* 0x0000000000147947 */ /* 0x000fec0003800000 */
.L_x_6:
[----:B------:R-:W-:Y:S01]  /*0850*/  LOP3.LUT R0, R8, 0x80000000, R7, 0x48, !PT ;  /* 0x8000000008007812 */ /* 0x000fe200078e4807 */
[----:B------:R-:W-:Y:S06]  /*0860*/  BRA `(.L_x_12) ;  /* 0x00000000000c7947 */ /* 0x000fec0003800000 */
.L_x_5:
[----:B------:R-:W0:Y:S01]  /*0870*/  MUFU.RSQ R0, -QNAN ;  /* 0xffc0000000007908 */ /* 0x000e220000001400 */
[----:B------:R-:W-:Y:S05]  /*0880*/  BRA `(.L_x_12) ;  /* 0x0000000000047947 */ /* 0x000fea0003800000 */
.L_x_4:
[----:B------:R-:W-:-:S07]  /*0890*/  FADD.FTZ R0, R0, R3 ;  /* 0x0000000300007221 */ /* 0x000fce0000010000 */
.L_x_12:
[----:B------:R-:W-:Y:S05]  /*08a0*/  BSYNC.RECONVERGENT B1 ;  /* 0x0000000000017941 */ /* 0x000fea0003800200 */
.L_x_2:
[----:B------:R-:W-:-:S04]  /*08b0*/  IMAD.MOV.U32 R5, RZ, RZ, 0x0 ;  /* 0x00000000ff057424 */ /* 0x000fc800078e00ff */
[----:B0-----:R-:W-:Y:S05]  /*08c0*/  RET.REL.NODEC R4 `(_Z14softmax_kernelPfS_ffi) ;  /* 0xfffffff404cc7950 */ /* 0x001fea0003c3ffff */
.L_x_13:
[----:B------:R-:W-:-:S00]  /*08d0*/  BRA `(.L_x_13) ;  /* 0xfffffffc00fc7947 */ /* 0x000fc0000383ffff */
[----:B------:R-:W-:-:S00]  /*08e0*/  NOP ;  /* 0x0000000000007918 */ /* 0x000fc00000000000 */
        /* <DEDUP_REMOVED lines=9> */
.L_x_16:


//--------------------- .text._Z14exp_sum_kernelPffS_i --------------------------
	.section	.text._Z14exp_sum_kernelPffS_i,"ax",@progbits
	.align	128
        .global         _Z14exp_sum_kernelPffS_i
        .type           _Z14exp_sum_kernelPffS_i,@function
        .size           _Z14exp_sum_kernelPffS_i,(.L_x_18 - _Z14exp_sum_kernelPffS_i)
        .other          _Z14exp_sum_kernelPffS_i,@"STO_CUDA_ENTRY STV_DEFAULT"
_Z14exp_sum_kernelPffS_i:
.text._Z14exp_sum_kernelPffS_i:
[----:B------:R-:W-:Y:S01]  /*0000*/  LDC R1, c[0x0][0x37c] ;  /* 0x0000df00ff017b82 */ /* 0x000fe20000000800 */
[----:B------:R-:W0:Y:S01]  /*0010*/  S2R R3, SR_CTAID.X ;  /* 0x0000000000037919 */ /* 0x000e220000002500 */
[----:B------:R-:W1:Y:S01]  /*0020*/  LDCU UR4, c[0x0][0x398] ;  /* 0x00007300ff0477ac */ /* 0x000e620008000800 */
[----:B------:R-:W0:Y:S01]  /*0030*/  S2R R0, SR_TID.X ;  /* 0x0000000000007919 */ /* 0x000e220000002100 */
[----:B------:R-:W2:Y:S01]  /*0040*/  LDCU.64 UR6, c[0x0][0x358] ;  /* 0x00006b00ff0677ac */ /* 0x000ea20008000a00 */
[----:B0-----:R-:W-:-:S04]  /*0050*/  LEA R2, R3, R0, 0x8 ;  /* 0x0000000003027211 */ /* 0x001fc800078e40ff */
[C---:B-1----:R-:W-:Y:S02]  /*0060*/  ISETP.GE.U32.AND P4, PT, R2.reuse, UR4, PT ;  /* 0x0000000402007c0c */ /* 0x042fe4000bf86070 */
[----:B------:R-:W-:-:S04]  /*0070*/  IADD3 R3, PT, PT, R2, 0x20, RZ ;  /* 0x0000002002037810 */ /* 0x000fc80007ffe0ff */
[----:B------:R-:W-:-:S07]  /*0080*/  ISETP.GE.U32.AND P3, PT, R3, UR4, PT ;  /* 0x0000000403007c0c */ /* 0x000fce000bf66070 */
[----:B------:R-:W0:Y:S08]  /*0090*/  @!P4 LDC.64 R4, c[0x0][0x380] ;  /* 0x0000e000ff04cb82 */ /* 0x000e300000000a00 */
[----:B------:R-:W1:Y:S01]  /*00a0*/  @!P3 LDC.64 R6, c[0x0][0x380] ;  /* 0x0000e000ff06bb82 */ /* 0x000e620000000a00 */
[C---:B------:R-:W-:Y:S01]  /*00b0*/  IADD3 R13, PT, PT, R2.reuse, 0x60, RZ ;  /* 0x00000060020d7810 */ /* 0x040fe20007ffe0ff */
[----:B0-----:R-:W-:-:S06]  /*00c0*/  @!P4 IMAD.WIDE.U32 R4, R2, 0x4, R4 ;  /* 0x000000040204c825 */ /* 0x001fcc00078e0004 */
[----:B--2---:R0:W2:Y:S01]  /*00d0*/  @!P4 LDG.E R4, desc[UR6][R4.64] ;  /* 0x000000060404c981 */ /* 0x0040a2000c1e1900 */
[----:B-1----:R-:W-:Y:S01]  /*00e0*/  @!P3 IMAD.WIDE.U32 R6, R3, 0x4, R6 ;  /* 0x000000040306b825 */ /* 0x002fe200078e0006 */
[----:B------:R-:W-:-:S04]  /*00f0*/  IADD3 R3, PT, PT, R2, 0x40, RZ ;  /* 0x0000004002037810 */ /* 0x000fc80007ffe0ff */
[----:B------:R-:W-:Y:S01]  /*0100*/  ISETP.GE.U32.AND P2, PT, R3, UR4, PT ;  /* 0x0000000403007c0c */ /* 0x000fe2000bf46070 */
[----:B------:R1:W3:Y:S01]  /*0110*/  @!P3 LDG.E R6, desc[UR6][R6.64] ;  /* 0x000000060606b981 */ /* 0x0002e2000c1e1900 */
[----:B------:R-:W-:Y:S01]  /*0120*/  ISETP.GE.U32.AND P6, PT, R13, UR4, PT ;  /* 0x000000040d007c0c */ /* 0x000fe2000bfc6070 */
[----:B0-----:R-:W3:Y:S10]  /*0130*/  @!P3 LDC R5, c[0x0][0x388] ;  /* 0x0000e200ff05bb82 */ /* 0x001ef40000000800 */
[----:B------:R-:W0:Y:S08]  /*0140*/  @!P2 LDC.64 R8, c[0x0][0x380] ;  /* 0x0000e000ff08ab82 */ /* 0x000e300000000a00 */
[----:B------:R-:W4:Y:S01]  /*0150*/  @!P6 LDC.64 R10, c[0x0][0x380] ;  /* 0x0000e000ff0aeb82 */ /* 0x000f220000000a00 */
[----:B------:R-:W-:-:S07]  /*0160*/  PLOP3.LUT P0, PT, PT, PT, PT, 0x80, 0x8 ;  /* 0x000000000008781c */ /* 0x000fce0003f0f070 */
[----:B------:R-:W5:Y:S01]  /*0170*/  @!P2 LDC R12, c[0x0][0x388] ;  /* 0x0000e200ff0cab82 */ /* 0x000f620000000800 */
[----:B0-----:R-:W-:-:S07]  /*0180*/  @!P2 IMAD.WIDE.U32 R8, R3, 0x4, R8 ;  /* 0x000000040308a825 */ /* 0x001fce00078e0008 */
[----:B-1----:R-:W0:Y:S01]  /*0190*/  @!P6 LDC R7, c[0x0][0x388] ;  /* 0x0000e200ff07eb82 */ /* 0x002e220000000800 */
[----:B------:R-:W5:Y:S01]  /*01a0*/  @!P2 LDG.E R9, desc[UR6][R8.64] ;  /* 0x000000060809a981 */ /* 0x000f62000c1e1900 */
[----:B----4-:R-:W-:-:S06]  /*01b0*/  @!P6 IMAD.WIDE.U32 R10, R13, 0x4, R10 ;  /* 0x000000040d0ae825 */ /* 0x010fcc00078e000a */
[----:B------:R-:W2:Y:S01]  /*01c0*/  @!P4 LDC R3, c[0x0][0x388] ;  /* 0x0000e200ff03cb82 */ /* 0x000ea20000000800 */
[----:B------:R-:W0:Y:S01]  /*01d0*/  @!P6 LDG.E R10, desc[UR6][R10.64] ;  /* 0x000000060a0ae981 */ /* 0x000e22000c1e1900 */
[C---:B------:R-:W-:Y:S02]  /*01e0*/  IADD3 R13, PT, PT, R2.reuse, 0x80, RZ ;  /* 0x00000080020d7810 */ /* 0x040fe40007ffe0ff */
[----:B------:R-:W-:Y:S01]  /*01f0*/  IADD3 R15, PT, PT, R2, 0xa0, RZ ;  /* 0x000000a0020f7810 */ /* 0x000fe20007ffe0ff */
[----:B--2---:R-:W-:-:S04]  /*0200*/  @!P4 FADD R4, R4, -R3 ;  /* 0x800000030404c221 */ /* 0x004fc80000000000 */
[----:B------:R-:W-:-:S05]  /*0210*/  @!P4 FMUL R4, R4, 1.4426950216293334961 ;  /* 0x3fb8aa3b0404c820 */ /* 0x000fca0000400000 */
[----:B------:R-:W-:-:S04]  /*0220*/  @!P4 FSETP.GEU.AND P1, PT, R4, -126, PT ;  /* 0xc2fc00000400c80b */ /* 0x000fc80003f2e000 */
[----:B------:R-:W-:Y:S01]  /*0230*/  @!P4 PLOP3.LUT P0, PT, P1, PT, PT, 0x80, 0x8 ;  /* 0x000000000008c81c */ /* 0x000fe20000f0f070 */
[----:B---3--:R-:W-:-:S12]  /*0240*/  @!P3 FADD R6, R6, -R5 ;  /* 0x800000050606b221 */ /* 0x008fd80000000000 */
[----:B------:R-:W-:-:S04]  /*0250*/  @!P0 FMUL R4, R4, 0.5 ;  /* 0x3f00000004048820 */ /* 0x000fc80000400000 */
[----:B------:R-:W1:Y:S01]  /*0260*/  @!P4 MUFU.EX2 R5, R4 ;  /* 0x000000040005c308 */ /* 0x000e620000000800 */
[----:B------:R-:W-:Y:S02]  /*0270*/  HFMA2 R3, -RZ, RZ, 0, 0 ;  /* 0x00000000ff037431 */ /* 0x000fe400000001ff */
[----:B------:R-:W-:Y:S01]  /*0280*/  @!P3 FMUL R6, R6, 1.4426950216293334961 ;  /* 0x3fb8aa3b0606b820 */ /* 0x000fe20000400000 */
[----:B------:R-:W-:-:S04]  /*0290*/  PLOP3.LUT P1, PT, PT, PT, PT, 0x80, 0x8 ;  /* 0x000000000008781c */ /* 0x000fc80003f2f070 */
[----:B------:R-:W-:Y:S01]  /*02a0*/  @!P3 FSETP.GEU.AND P5, PT, R6, -126, PT ;  /* 0xc2fc00000600b80b */ /* 0x000fe20003fae000 */
[----:B-1----:R-:W-:Y:S01]  /*02b0*/  @!P0 FMUL R5, R5, R5 ;  /* 0x0000000505058220 */ /* 0x002fe20000400000 */
[----:B-----5:R-:W-:-:S04]  /*02c0*/  @!P2 FADD R9, R9, -R12 ;  /* 0x8000000c0909a221 */ /* 0x020fc80000000000 */
[----:B------:R-:W-:Y:S01]  /*02d0*/  @!P4 MOV R3, R5 ;  /* 0x000000050003c202 */ /* 0x000fe20000000f00 */
[----:B0-----:R-:W-:Y:S01]  /*02e0*/  @!P6 FADD R5, R10, -R7 ;  /* 0x800000070a05e221 */ /* 0x001fe20000000000 */
[----:B------:R-:W-:Y:S01]  /*02f0*/  @!P2 FMUL R10, R9, 1.4426950216293334961 ;  /* 0x3fb8aa3b090aa820 */ /* 0x000fe20000400000 */
[----:B------:R-:W-:Y:S02]  /*0300*/  @!P3 PLOP3.LUT P1, PT, P5, PT, PT, 0x80, 0x8 ;  /* 0x000000000008b81c */ /* 0x000fe40002f2f070 */
[----:B------:R-:W-:Y:S02]  /*0310*/  ISETP.GE.U32.AND P4, PT, R13, UR4, PT ;  /* 0x000000040d007c0c */ /* 0x000fe4000bf86070 */
[----:B------:R-:W-:Y:S02]  /*0320*/  @!P2 FSETP.GEU.AND P5, PT, R10, -126, PT ;  /* 0xc2fc00000a00a80b */ /* 0x000fe40003fae000 */
[----:B------:R-:W-:Y:S02]  /*0330*/  PLOP3.LUT P0, PT, PT, PT, PT, 0x80, 0x8 ;  /* 0x000000000008781c */ /* 0x000fe40003f0f070 */
[----:B------:R-:W-:-:S02]  /*0340*/  @!P2 PLOP3.LUT P0, PT, P5, PT, PT, 0x80, 0x8 ;  /* 0x000000000008a81c */ /* 0x000fc40002f0f070 */
[----:B------:R-:W-:Y:S01]  /*0350*/  ISETP.GE.U32.AND P5, PT, R15, UR4, PT ;  /* 0x000000040f007c0c */ /* 0x000fe2000bfa6070 */
[----:B------:R-:W-:Y:S02]  /*0360*/  @!P6 FMUL R11, R5, 1.4426950216293334961 ;  /* 0x3fb8aa3b050be820 */ /* 0x000fe40000400000 */
[----:B------:R-:W-:Y:S02]  /*0370*/  @!P1 FMUL R6, R6, 0.5 ;  /* 0x3f00000006069820 */ /* 0x000fe40000400000 */
[----:B------:R-:W0:Y:S02]  /*0380*/  @!P4 LDC.64 R4, c[0x0][0x380] ;  /* 0x0000e000ff04cb82 */ /* 0x000e240000000a00 */
[----:B------:R1:W2:Y:S06]  /*0390*/  @!P3 MUFU.EX2 R8, R6 ;  /* 0x000000060008b308 */ /* 0x0002ac0000000800 */
[----:B-1----:R-:W1:Y:S01]  /*03a0*/  @!P5 LDC.64 R6, c[0x0][0x380] ;  /* 0x0000e000ff06db82 */ /* 0x002e620000000a00 */
[----:B0-----:R-:W-:-:S04]  /*03b0*/  @!P4 IMAD.WIDE.U32 R4, R13, 0x4, R4 ;  /* 0x000000040d04c825 */ /* 0x001fc800078e0004 */
[----:B--2---:R-:W-:Y:S01]  /*03c0*/  @!P1 FMUL R8, R8, R8 ;  /* 0x0000000808089220 */ /* 0x004fe20000400000 */
[----:B------:R-:W-:Y:S02]  /*03d0*/  IADD3 R17, PT, PT, R2, 0xc0, RZ ;  /* 0x000000c002117810 */ /* 0x000fe40007ffe0ff */
[----:B------:R-:W0:Y:S01]  /*03e0*/  @!P4 LDC R13, c[0x0][0x388] ;  /* 0x0000e200ff0dcb82 */ /* 0x000e220000000800 */
[----:B------:R-:W0:Y:S01]  /*03f0*/  @!P4 LDG.E R4, desc[UR6][R4.64] ;  /* 0x000000060404c981 */ /* 0x000e22000c1e1900 */
[----:B-1----:R-:W-:-:S04]  /*0400*/  @!P5 IMAD.WIDE.U32 R6, R15, 0x4, R6 ;  /* 0x000000040f06d825 */ /* 0x002fc800078e0006 */
[----:B------:R-:W-:Y:S01]  /*0410*/  @!P3 FADD R3, R3, R8 ;  /* 0x000000080303b221 */ /* 0x000fe20000000000 */
[----:B------:R-:W-:Y:S01]  /*0420*/  PLOP3.LUT P1, PT, PT, PT, PT, 0x80, 0x8 ;  /* 0x000000000008781c */ /* 0x000fe20003f2f070 */
[----:B------:R-:W1:Y:S01]  /*0430*/  @!P5 LDC R15, c[0x0][0x388] ;  /* 0x0000e200ff0fdb82 */ /* 0x000e620000000800 */
[----:B------:R-:W1:Y:S01]  /*0440*/  @!P5 LDG.E R6, desc[UR6][R6.64] ;  /* 0x000000060606d981 */ /* 0x000e62000c1e1900 */
[----:B------:R-:W-:-:S04]  /*0450*/  @!P6 FSETP.GEU.AND P3, PT, R11, -126, PT ;  /* 0xc2fc00000b00e80b */ /* 0x000fc80003f6e000 */
[----:B------:R-:W-:Y:S02]  /*0460*/  @!P6 PLOP3.LUT P1, PT, P3, PT, PT, 0x80, 0x8 ;  /* 0x000000000008e81c */ /* 0x000fe40001f2f070 */
[----:B------:R-:W-:Y:S01]  /*0470*/  ISETP.GE.U32.AND P3, PT, R17, UR4, PT ;  /* 0x0000000411007c0c */ /* 0x000fe2000bf66070 */
[----:B------:R-:W-:-:S04]  /*0480*/  @!P0 FMUL R10, R10, 0.5 ;  /* 0x3f0000000a0a8820 */ /* 0x000fc80000400000 */
[----:B------:R-:W2:Y:S08]  /*0490*/  @!P2 MUFU.EX2 R12, R10 ;  /* 0x0000000a000ca308 */ /* 0x000eb00000000800 */
[----:B------:R-:W3:Y:S01]  /*04a0*/  @!P3 LDC.64 R8, c[0x0][0x380] ;  /* 0x0000e000ff08bb82 */ /* 0x000ee20000000a00 */
[----:B------:R-:W-:-:S04]  /*04b0*/  @!P1 FMUL R11, R11, 0.5 ;  /* 0x3f0000000b0b9820 */ /* 0x000fc80000400000 */
[----:B------:R-:W4:Y:S01]  /*04c0*/  @!P6 MUFU.EX2 R14, R11 ;  /* 0x0000000b000ee308 */ /* 0x000f220000000800 */
[----:B--2---:R-:W-:-:S04]  /*04d0*/  @!P0 FMUL R12, R12, R12 ;  /* 0x0000000c0c0c8220 */ /* 0x004fc80000400000 */
[----:B------:R-:W-:Y:S01]  /*04e0*/  @!P2 FADD R3, R3, R12 ;  /* 0x0000000c0303a221 */ /* 0x000fe20000000000 */
[----:B----4-:R-:W-:Y:S01]  /*04f0*/  @!P1 FMUL R14, R14, R14 ;  /* 0x0000000e0e0e9220 */ /* 0x010fe20000400000 */
[----:B---3--:R-:W-:-:S04]  /*0500*/  @!P3 IMAD.WIDE.U32 R8, R17, 0x4, R8 ;  /* 0x000000041108b825 */ /* 0x008fc800078e0008 */
[----:B------:R-:W-:Y:S01]  /*0510*/  @!P6 FADD R3, R3, R14 ;  /* 0x0000000e0303e221 */ /* 0x000fe20000000000 */
[----:B------:R-:W-:Y:S01]  /*0520*/  PLOP3.LUT P6, PT, PT, PT, PT, 0x80, 0x8 ;  /* 0x000000000008781c */ /* 0x000fe20003fcf070 */
[----:B------:R-:W2:Y:S01]  /*0530*/  @!P3 LDC R17, c[0x0][0x388] ;  /* 0x0000e200ff11bb82 */ /* 0x000ea20000000800 */
[----:B------:R3:W2:Y:S02]  /*0540*/  @!P3 LDG.E R8, desc[UR6][R8.64] ;  /* 0x000000060808b981 */ /* 0x0006a4000c1e1900 */
[----:B---3--:R-:W-:Y:S01]  /*0550*/  IADD3 R9, PT, PT, R2, 0xe0, RZ ;  /* 0x000000e002097810 */ /* 0x008fe20007ffe0ff */
[----:B0-----:R-:W-:Y:S01]  /*0560*/  @!P4 FADD R4, R4, -R13 ;  /* 0x8000000d0404c221 */ /* 0x001fe20000000000 */
[----:B-1----:R-:W-:-:S03]  /*0570*/  @!P5 FADD R5, R6, -R15 ;  /* 0x8000000f0605d221 */ /* 0x002fc60000000000 */
[----:B------:R-:W-:-:S05]  /*0580*/  @!P4 FMUL R6, R4, 1.4426950216293334961 ;  /* 0x3fb8aa3b0406c820 */ /* 0x000fca0000400000 */
[----:B------:R-:W-:-:S04]  /*0590*/  @!P4 FSETP.GEU.AND P2, PT, R6, -126, PT ;  /* 0xc2fc00000600c80b */ /* 0x000fc80003f4e000 */
[----:B------:R-:W-:-:S04]  /*05a0*/  @!P4 PLOP3.LUT P6, PT, P2, PT, PT, 0x80, 0x8 ;  /* 0x000000000008c81c */ /* 0x000fc800017cf070 */
[----:B------:R-:W-:Y:S02]  /*05b0*/  P2R R2, PR, RZ, 0x40 ;  /* 0x00000040ff027803 */ /* 0x000fe40000000000 */
[----:B------:R-:W-:Y:S01]  /*05c0*/  ISETP.GE.U32.AND P6, PT, R9, UR4, PT ;  /* 0x0000000409007c0c */ /* 0x000fe2000bfc6070 */
[----:B------:R-:W-:-:S12]  /*05d0*/  @!P5 FMUL R7, R5, 1.4426950216293334961 ;  /* 0x3fb8aa3b0507d820 */ /* 0x000fd80000400000 */
[----:B------:R-:W0:Y:S02]  /*05e0*/  @!P6 LDC.64 R4, c[0x0][0x380] ;  /* 0x0000e000ff04eb82 */ /* 0x000e240000000a00 */
[----:B0-----:R-:W-:-:S06]  /*05f0*/  @!P6 IMAD.WIDE.U32 R4, R9, 0x4, R4 ;  /* 0x000000040904e825 */ /* 0x001fcc00078e0004 */
[----:B------:R-:W0:Y:S01]  /*0600*/  @!P6 LDC R9, c[0x0][0x388] ;  /* 0x0000e200ff09eb82 */ /* 0x000e220000000800 */
[----:B------:R-:W0:Y:S01]  /*0610*/  @!P6 LDG.E R4, desc[UR6][R4.64] ;  /* 0x000000060404e981 */ /* 0x000e22000c1e1900 */
[----:B------:R-:W-:Y:S01]  /*0620*/  @!P5 FSETP.GEU.AND P1, PT, R7, -126, PT ;  /* 0xc2fc00000700d80b */ /* 0x000fe20003f2e000 */
[----:B--2---:R-:W-:Y:S01]  /*0630*/  @!P3 FADD R8, R8, -R17 ;  /* 0x800000110808b221 */ /* 0x004fe20000000000 */
[----:B------:R-:W-:Y:S02]  /*0640*/  PLOP3.LUT P0, PT, PT, PT, PT, 0x80, 0x8 ;  /* 0x000000000008781c */ /* 0x000fe40003f0f070 */
[----:B------:R-:W-:Y:S02]  /*0650*/  @!P5 PLOP3.LUT P0, PT, P1, PT, PT, 0x80, 0x8 ;  /* 0x000000000008d81c */ /* 0x000fe40000f0f070 */
[----:B------:R-:W-:Y:S02]  /*0660*/  P2R R11, PR, RZ, 0x20 ;  /* 0x00000020ff0b7803 */ /* 0x000fe40000000000 */
[----:B------:R-:W-:Y:S01]  /*0670*/  ISETP.NE.AND P5, PT, R2, RZ, PT ;  /* 0x000000ff0200720c */ /* 0x000fe20003fa5270 */
[----:B------:R-:W-:Y:S01]  /*0680*/  @!P3 FMUL R8, R8, 1.4426950216293334961 ;  /* 0x3fb8aa3b0808b820 */ /* 0x000fe20000400000 */
[----:B------:R-:W-:-:S04]  /*0690*/  P2R R10, PR, RZ, 0x10 ;  /* 0x00000010ff0a7803 */ /* 0x000fc80000000000 */
[----:B------:R-:W-:Y:S02]  /*06a0*/  @!P3 FSETP.GEU.AND P2, PT, R8, -126, PT ;  /* 0xc2fc00000800b80b */ /* 0x000fe40003f4e000 */
[----:B------:R-:W-:Y:S02]  /*06b0*/  PLOP3.LUT P1, PT, PT, PT, PT, 0x80, 0x8 ;  /* 0x000000000008781c */ /* 0x000fe40003f2f070 */
[----:B------:R-:W-:Y:S02]  /*06c0*/  @!P3 PLOP3.LUT P1, PT, P2, PT, PT, 0x80, 0x8 ;  /* 0x000000000008b81c */ /* 0x000fe4000172f070 */
[----:B------:R-:W-:Y:S01]  /*06d0*/  PLOP3.LUT P2, PT, PT, PT, PT, 0x80, 0x8 ;  /* 0x000000000008781c */ /* 0x000fe20003f4f070 */
[----:B------:R-:W-:Y:S01]  /*06e0*/  @!P5 FMUL R6, R6, 0.5 ;  /* 0x3f0000000606d820 */ /* 0x000fe20000400000 */
[----:B------:R-:W-:Y:S01]  /*06f0*/  @!P0 FMUL R7, R7, 0.5 ;  /* 0x3f00000007078820 */ /* 0x000fe20000400000 */
[----:B------:R-:W1:Y:S08]  /*0700*/  S2UR UR5, SR_CgaCtaId ;  /* 0x00000000000579c3 */ /* 0x000e700000008800 */
[----:B------:R-:W-:Y:S01]  /*0710*/  @!P1 FMUL R8, R8, 0.5 ;  /* 0x3f00000008089820 */ /* 0x000fe20000400000 */
[----:B------:R-:W-:-:S02]  /*0720*/  UMOV UR4, 0x400 ;  /* 0x0000040000047882 */ /* 0x000fc40000000000 */
[----:B-1----:R-:W-:Y:S01]  /*0730*/  ULEA UR4, UR5, UR4, 0x18 ;  /* 0x0000000405047291 */ /* 0x002fe2000f8ec0ff */
[----:B0-----:R-:W-:-:S04]  /*0740*/  @!P6 FADD R2, R4, -R9 ;  /* 0x800000090402e221 */ /* 0x001fc80000000000 */
[----:B------:R-:W-:-:S05]  /*0750*/  @!P6 FMUL R9, R2, 1.4426950216293334961 ;  /* 0x3fb8aa3b0209e820 */ /* 0x000fca0000400000 */
[----:B------:R-:W-:-:S04]  /*0760*/  @!P6 FSETP.GEU.AND P4, PT, R9, -126, PT ;  /* 0xc2fc00000900e80b */ /* 0x000fc80003f8e000 */
[----:B------:R-:W-:Y:S02]  /*0770*/  @!P6 PLOP3.LUT P2, PT, P4, PT, PT, 0x80, 0x8 ;  /* 0x000000000008e81c */ /* 0x000fe4000274f070 */
[----:B------:R-:W-:-:S13]  /*0780*/  ISETP.NE.AND P4, PT, R10, RZ, PT ;  /* 0x000000ff0a00720c */ /* 0x000fda0003f85270 */
[----:B------:R-:W0:Y:S02]  /*0790*/  @!P4 MUFU.EX2 R2, R6 ;  /* 0x000000060002c308 */ /* 0x000e240000000800 */
[----:B0-----:R-:W-:Y:S01]  /*07a0*/  @!P5 FMUL R2, R2, R2 ;  /* 0x000000020202d220 */ /* 0x001fe20000400000 */
[----:B------:R-:W-:-:S05]  /*07b0*/  ISETP.NE.AND P5, PT, R11, RZ, PT ;  /* 0x000000ff0b00720c */ /* 0x000fca0003fa5270 */
[----:B------:R-:W0:Y:S01]  /*07c0*/  @!P3 MUFU.EX2 R10, R8 ;  /* 0x00000008000ab308 */ /* 0x000e220000000800 */
[----:B------:R-:W-:-:S07]  /*07d0*/  @!P2 FMUL R9, R9, 0.5 ;  /* 0x3f0000000909a820 */ /* 0x000fce0000400000 */
[----:B------:R-:W1:Y:S08]  /*07e0*/  @!P5 MUFU.EX2 R4, R7 ;  /* 0x000000070004d308 */ /* 0x000e700000000800 */
[----:B------:R-:W2:Y:S01]  /*07f0*/  @!P6 MUFU.EX2 R12, R9 ;  /* 0x00000009000ce308 */ /* 0x000ea20000000800 */
[----:B------:R-:W-:Y:S01]  /*0800*/  @!P4 FADD R3, R3, R2 ;  /* 0x000000020303c221 */ /* 0x000fe20000000000 */
[----:B0-----:R-:W-:Y:S01]  /*0810*/  @!P1 FMUL R10, R10, R10 ;  /* 0x0000000a0a0a9220 */ /* 0x001fe20000400000 */
[----:B-1----:R-:W-:-:S04]  /*0820*/  @!P0 FMUL R4, R4, R4 ;  /* 0x0000000404048220 */ /* 0x002fc80000400000 */
[----:B------:R-:W-:-:S04]  /*0830*/  @!P5 FADD R3, R3, R4 ;  /* 0x000000040303d221 */ /* 0x000fc80000000000 */
[----:B------:R-:W-:Y:S01]  /*0840*/  @!P3 FADD R3, R3, R10 ;  /* 0x0000000a0303b221 */ /* 0x000fe20000000000 */
[----:B--2---:R-:W-:Y:S01]  /*0850*/  @!P2 FMUL R12, R12, R12 ;  /* 0x0000000c0c0ca220 */ /* 0x004fe20000400000 */
[----:B------:R-:W-:-:S03]  /*0860*/  LEA R2, R0, UR4, 0x2 ;  /* 0x0000000400027c11 */ /* 0x000fc6000f8e10ff */
[----:B------:R-:W-:-:S05]  /*0870*/  @!P6 FADD R3, R3, R12 ;  /* 0x0000000c0303e221 */ /* 0x000fca0000000000 */
[----:B------:R-:W-:Y:S01]  /*0880*/  STS [R2], R3 ;  /* 0x0000000302007388 */ /* 0x000fe20000000800 */
[----:B------:R-:W-:Y:S01]  /*0890*/  BAR.SYNC.DEFER_BLOCKING 0x0 ;  /* 0x0000000000007b1d */ /* 0x000fe20000010000 */
[----:B------:R-:W-:-:S13]  /*08a0*/  ISETP.GT.U32.AND P0, PT, R0, 0xf, PT ;  /* 0x0000000f0000780c */ /* 0x000fda0003f04070 */
[----:B------:R-:W-:Y:S04]  /*08b0*/  @!P0 LDS R4, [R2+0x40] ;  /* 0x0000400002048984 */ /* 0x000fe80000000800 */
[----:B------:R-:W0:Y:S01]  /*08c0*/  @!P0 LDS R5, [R2] ;  /* 0x0000000002058984 */ /* 0x000e220000000800 */
[----:B------:R-:W-:Y:S01]  /*08d0*/  ISETP.GT.U32.AND P1, PT, R0, 0x7, PT ;  /* 0x000000070000780c */ /* 0x000fe20003f24070 */
[----:B0-----:R-:W-:-:S05]  /*08e0*/  @!P0 FADD R5, R4, R5 ;  /* 0x0000000504058221 */ /* 0x001fca0000000000 */
[----:B------:R-:W-:Y:S01]  /*08f0*/  @!P0 STS [R2], R5 ;  /* 0x0000000502008388 */ /* 0x000fe20000000800 */
[----:B------:R-:W-:Y:S06]  /*0900*/  BAR.SYNC.DEFER_BLOCKING 0x0 ;  /* 0x0000000000007b1d */ /* 0x000fec0000010000 */
        /* <DEDUP_REMOVED lines=14> */
[----:B------:R-:W-:Y:S01]  /*09f0*/  ISETP.NE.AND P0, PT, R0, RZ, PT ;  /* 0x000000ff0000720c */ /* 0x000fe20003f05270 */
[----:B0-----:R-:W-:-:S05]  /*0a00*/  @!P1 FADD R5, R4, R5 ;  /* 0x0000000504059221 */ /* 0x001fca0000000000 */
[----:B------:R-:W-:Y:S01]  /*0a10*/  @!P1 STS [R2], R5 ;  /* 0x0000000502009388 */ /* 0x000fe20000000800 */
[----:B------:R-:W-:Y:S06]  /*0a20*/  BAR.SYNC.DEFER_BLOCKING 0x0 ;  /* 0x0000000000007b1d */ /* 0x000fec0000010000 */
[----:B------:R-:W-:Y:S04]  /*0a30*/  @!P0 LDS R0, [UR4+0x4] ;  /* 0x00000404ff008984 */ /* 0x000fe80008000800 */
[----:B------:R-:W0:Y:S02]  /*0a40*/  @!P0 LDS R7, [R2] ;  /* 0x0000000002078984 */ /* 0x000e240000000800 */
[----:B0-----:R-:W-:-:S05]  /*0a50*/  @!P0 FADD R7, R0, R7 ;  /* 0x0000000700078221 */ /* 0x001fca0000000000 */
[----:B------:R0:W-:Y:S01]  /*0a60*/  @!P0 STS [R2], R7 ;  /* 0x0000000702008388 */ /* 0x0001e20000000800 */
[----:B------:R-:W-:Y:S06]  /*0a70*/  BAR.SYNC.DEFER_BLOCKING 0x0 ;  /* 0x0000000000007b1d */ /* 0x000fec0000010000 */
[----:B------:R-:W-:Y:S05]  /*0a80*/  @P0 EXIT ;  /* 0x000000000000094d */ /* 0x000fea0003800000 */
[----:B------:R-:W1:Y:S01]  /*0a90*/  LDS R5, [UR4] ;  /* 0x00000004ff057984 */ /* 0x000e620008000800 */
[----:B0-----:R-:W1:Y:S03]  /*0aa0*/  LDC.64 R2, c[0x0][0x390] ;  /* 0x0000e400ff027b82 */ /* 0x001e660000000a00 */
[----:B-1----:R-:W-:Y:S01]  /*0ab0*/  REDG.E.ADD.F32.FTZ.RN.STRONG.GPU desc[UR6][R2.64], R5 ;  /* 0x00000005020079a6 */ /* 0x002fe2000c12f306 */
[----:B------:R-:W-:Y:S05]  /*0ac0*/  EXIT ;  /* 0x000000000000794d */ /* 0x000fea0003800000 */
.L_x_14:
        /* <DEDUP_REMOVED lines=11> */
.L_x_18:


//--------------------- .text._Z10max_kernelPfS_i --------------------------
	.section	.text._Z10max_kernelPfS_i,"ax",@progbits
	.align	128
        .global         _Z10max_kernelPfS_i
        .type           _Z10max_kernelPfS_i,@function
        .size           _Z10max_kernelPfS_i,(.L_x_19 - _Z10max_kernelPfS_i)
        .other          _Z10max_kernelPfS_i,@"STO_CUDA_ENTRY STV_DEFAULT"
_Z10max_kernelPfS_i:
.text._Z10max_kernelPfS_i:
[----:B------:R-:W-:Y:S01]  /*0000*/  LDC R1, c[0x0][0x37c] ;  /* 0x0000df00ff017b82 */ /* 0x000fe20000000800 */
[----:B------:R-:W0:Y:S01]  /*0010*/  S2R R0, SR_TID.X ;  /* 0x0000000000007919 */ /* 0x000e220000002100 */
[----:B------:R-:W1:Y:S06]  /*0020*/  LDCU UR4, c[0x0][0x390] ;  /* 0x00007200ff0477ac */ /* 0x000e6c0008000800 */
[----:B------:R-:W2:Y:S01]  /*0030*/  LDC.64 R2, c[0x0][0x380] ;  /* 0x0000e000ff027b82 */ /* 0x000ea20000000a00 */
[----:B------:R-:W-:Y:S01]  /*0040*/  IMAD.MOV.U32 R4, RZ, RZ, -0x800000 ;  /* 0xff800000ff047424 */ /* 0x000fe200078e00ff */
[----:B------:R-:W0:Y:S01]  /*0050*/  S2R R5, SR_CTAID.X ;  /* 0x0000000000057919 */ /* 0x000e220000002500 */
[----:B------:R-:W3:Y:S01]  /*0060*/  LDCU.64 UR6, c[0x0][0x358] ;  /* 0x00006b00ff0677ac */ /* 0x000ee20008000a00 */
[----:B0-----:R-:W-:-:S04]  /*0070*/  IMAD R5, R5, 0x100, R0 ;  /* 0x0000010005057824 */ /* 0x001fc800078e0200 */
[C---:B------:R-:W-:Y:S01]  /*0080*/  VIADD R9, R5.reuse, 0x20 ;  /* 0x0000002005097836 */ /* 0x040fe20000000000 */
[C---:B-1----:R-:W-:Y:S01]  /*0090*/  ISETP.GE.U32.AND P0, PT, R5.reuse, UR4, PT ;  /* 0x0000000405007c0c */ /* 0x042fe2000bf06070 */
[C---:B------:R-:W-:Y:S01]  /*00a0*/  VIADD R11, R5.reuse, 0x40 ;  /* 0x00000040050b7836 */ /* 0x040fe20000000000 */
[----:B------:R-:W-:Y:S01]  /*00b0*/  IADD3 R13, PT, PT, R5, 0x60, RZ ;  /* 0x00000060050d7810 */ /* 0x000fe20007ffe0ff */
[----:B--2---:R-:W-:Y:S01]  /*00c0*/  IMAD.WIDE.U32 R8, R9, 0x4, R2 ;  /* 0x0000000409087825 */ /* 0x004fe200078e0002 */
[----:B------:R-:W-:-:S03]  /*00d0*/  IADD3 R19, PT, PT, R5, 0xc0, RZ ;  /* 0x000000c005137810 */ /* 0x000fc60007ffe0ff */
[--C-:B------:R-:W-:Y:S02]  /*00e0*/  IMAD.WIDE.U32 R10, R11, 0x4, R2.reuse ;  /* 0x000000040b0a7825 */ /* 0x100fe400078e0002 */
[----:B---3--:R-:W2:Y:S02]  /*00f0*/  LDG.E R9, desc[UR6][R8.64] ;  /* 0x0000000608097981 */ /* 0x008ea4000c1e1900 */
[C---:B------:R-:W-:Y:S02]  /*0100*/  VIADD R15, R5.reuse, 0x80 ;  /* 0x00000080050f7836 */ /* 0x040fe40000000000 */
[--C-:B------:R-:W-:Y:S01]  /*0110*/  @!P0 IMAD.WIDE.U32 R6, R5, 0x4, R2.reuse ;  /* 0x0000000405068825 */ /* 0x100fe200078e0002 */
[----:B------:R-:W2:Y:S03]  /*0120*/  LDG.E R10, desc[UR6][R10.64] ;  /* 0x000000060a0a7981 */ /* 0x000ea6000c1e1900 */
[----:B------:R-:W-:Y:S01]  /*0130*/  IMAD.WIDE.U32 R12, R13, 0x4, R2 ;  /* 0x000000040d0c7825 */ /* 0x000fe200078e0002 */
[----:B------:R0:W2:Y:S03]  /*0140*/  @!P0 LDG.E R4, desc[UR6][R6.64] ;  /* 0x0000000606048981 */ /* 0x0000a6000c1e1900 */
[----:B------:R-:W-:-:S02]  /*0150*/  VIADD R17, R5, 0xa0 ;  /* 0x000000a005117836 */ /* 0x000fc40000000000 */
[--C-:B------:R-:W-:Y:S01]  /*0160*/  IMAD.WIDE.U32 R14, R15, 0x4, R2.reuse ;  /* 0x000000040f0e7825 */ /* 0x100fe200078e0002 */
[----:B------:R-:W3:Y:S03]  /*0170*/  LDG.E R13, desc[UR6][R12.64] ;  /* 0x000000060c0d7981 */ /* 0x000ee6000c1e1900 */
[----:B------:R-:W-:Y:S02]  /*0180*/  VIADD R5, R5, 0xe0 ;  /* 0x000000e005057836 */ /* 0x000fe40000000000 */
[--C-:B------:R-:W-:Y:S01]  /*0190*/  IMAD.WIDE.U32 R16, R17, 0x4, R2.reuse ;  /* 0x0000000411107825 */ /* 0x100fe200078e0002 */
[----:B------:R-:W3:Y:S03]  /*01a0*/  LDG.E R14, desc[UR6][R14.64] ;  /* 0x000000060e0e7981 */ /* 0x000ee6000c1e1900 */
[----:B0-----:R-:W-:-:S02]  /*01b0*/  IMAD.WIDE.U32 R6, R19, 0x4, R2 ;  /* 0x0000000413067825 */ /* 0x001fc400078e0002 */
[----:B------:R-:W4:Y:S02]  /*01c0*/  LDG.E R17, desc[UR6][R16.64] ;  /* 0x0000000610117981 */ /* 0x000f24000c1e1900 */
[----:B------:R-:W-:Y:S02]  /*01d0*/  IMAD.WIDE.U32 R2, R5, 0x4, R2 ;  /* 0x0000000405027825 */ /* 0x000fe400078e0002 */
[----:B------:R-:W4:Y:S04]  /*01e0*/  LDG.E R6, desc[UR6][R6.64] ;  /* 0x0000000606067981 */ /* 0x000f28000c1e1900 */
[----:B------:R-:W5:Y:S01]  /*01f0*/  LDG.E R3, desc[UR6][R2.64] ;  /* 0x0000000602037981 */ /* 0x000f62000c1e1900 */
[----:B------:R-:W0:Y:S01]  /*0200*/  S2UR UR5, SR_CgaCtaId ;  /* 0x00000000000579c3 */ /* 0x000e220000008800 */
[----:B------:R-:W-:-:S02]  /*0210*/  UMOV UR4, 0x400 ;  /* 0x0000040000047882 */ /* 0x000fc40000000000 */
[----:B0-----:R-:W-:-:S06]  /*0220*/  ULEA UR4, UR5, UR4, 0x18 ;  /* 0x0000000405047291 */ /* 0x001fcc000f8ec0ff */
[C---:B------:R-:W-:Y:S02]  /*0230*/  LEA R5, R0.reuse, UR4, 0x2 ;  /* 0x0000000400057c11 */ /* 0x040fe4000f8e10ff */
[C---:B------:R-:W-:Y:S02]  /*0240*/  ISETP.GT.U32.AND P0, PT, R0.reuse, 0xf, PT ;  /* 0x0000000f0000780c */ /* 0x040fe40003f04070 */
[----:B------:R-:W-:Y:S02]  /*0250*/  ISETP.GT.U32.AND P1, PT, R0, 0x7, PT ;  /* 0x000000070000780c */ /* 0x000fe40003f24070 */
[----:B--2---:R-:W-:-:S04]  /*0260*/  FMNMX3 R4, R4, R9, R10, !PT ;  /* 0x0000000904047276 */ /* 0x004fc8000780000a */
[----:B---3--:R-:W-:-:S04]  /*0270*/  FMNMX3 R4, R4, R13, R14, !PT ;  /* 0x0000000d04047276 */ /* 0x008fc8000780000e */
[----:B----4-:R-:W-:-:S04]  /*0280*/  FMNMX3 R4, R4, R17, R6, !PT ;  /* 0x0000001104047276 */ /* 0x010fc80007800006 */
[----:B-----5:R-:W-:-:S05]  /*0290*/  FMNMX R4, R4, R3, !PT ;  /* 0x0000000304047209 */ /* 0x020fca0007800000 */
[----:B------:R-:W-:Y:S01]  /*02a0*/  STS [R5], R4 ;  /* 0x0000000405007388 */ /* 0x000fe20000000800 */
[----:B------:R-:W-:Y:S06]  /*02b0*/  BAR.SYNC.DEFER_BLOCKING 0x0 ;  /* 0x0000000000007b1d */ /* 0x000fec0000010000 */
[----:B------:R-:W-:Y:S04]  /*02c0*/  @!P0 LDS R2, [R5] ;  /* 0x0000000005028984 */ /* 0x000fe80000000800 */
[----:B------:R-:W0:Y:S02]  /*02d0*/  @!P0 LDS R3, [R5+0x40] ;  /* 0x0000400005038984 */ /* 0x000e240000000800 */
[----:B0-----:R-:W-:-:S05]  /*02e0*/  @!P0 FMNMX R2, R2, R3, !PT ;  /* 0x0000000302028209 */ /* 0x001fca0007800000 */
[----:B------:R-:W-:Y:S01]  /*02f0*/  @!P0 STS [R5], R2 ;  /* 0x0000000205008388 */ /* 0x000fe20000000800 */
[----:B------:R-:W-:Y:S06]  /*0300*/  BAR.SYNC.DEFER_BLOCKING 0x0 ;  /* 0x0000000000007b1d */ /* 0x000fec0000010000 */
[----:B------:R-:W-:Y:S04]  /*0310*/  @!P1 LDS R3, [R5] ;  /* 0x0000000005039984 */ /* 0x000fe80000000800 */
[----:B------:R-:W0:Y:S01]  /*0320*/  @!P1 LDS R6, [R5+0x20] ;  /* 0x0000200005069984 */ /* 0x000e220000000800 */
[----:B------:R-:W-:-:S02]  /*0330*/  ISETP.GT.U32.AND P0, PT, R0, 0x3, PT ;  /* 0x000000030000780c */ /* 0x000fc40003f04070 */
        /* <DEDUP_REMOVED lines=11> */
[----:B------:R-:W-:-:S02]  /*03f0*/  ISETP.NE.AND P0, PT, R0, RZ, PT ;  /* 0x000000ff0000720c */ /* 0x000fc40003f05270 */
[----:B0-----:R-:W-:-:S05]  /*0400*/  @!P1 FMNMX R2, R2, R3, !PT ;  /* 0x0000000302029209 */ /* 0x001fca0007800000 */
[----:B------:R-:W-:Y:S01]  /*0410*/  @!P1 STS [R5], R2 ;  /* 0x0000000205009388 */ /* 0x000fe20000000800 */
[----:B------:R-:W-:Y:S06]  /*0420*/  BAR.SYNC.DEFER_BLOCKING 0x0 ;  /* 0x0000000000007b1d */ /* 0x000fec0000010000 */
[----:B------:R-:W-:Y:S04]  /*0430*/  @!P0 LDS R0, [R5] ;  /* 0x0000000005008984 */ /* 0x000fe80000000800 */
[----:B------:R-:W0:Y:S02]  /*0440*/  @!P0 LDS R3, [UR4+0x4] ;  /* 0x00000404ff038984 */ /* 0x000e240008000800 */
[----:B0-----:R-:W-:-:S05]  /*0450*/  @!P0 FMNMX R0, R0, R3, !PT ;  /* 0x0000000300008209 */ /* 0x001fca0007800000 */
[----:B------:R0:W-:Y:S01]  /*0460*/  @!P0 STS [R5], R0 ;  /* 0x0000000005008388 */ /* 0x0001e20000000800 */
[----:B------:R-:W-:Y:S06]  /*0470*/  BAR.SYNC.DEFER_BLOCKING 0x0 ;  /* 0x0000000000007b1d */ /* 0x000fec0000010000 */
[----:B------:R-:W-:Y:S05]  /*0480*/  @P0 EXIT ;  /* 0x000000000000094d */ /* 0x000fea0003800000 */
[----:B0-----:R-:W0:Y:S01]  /*0490*/  LDS R5, [UR4] ;  /* 0x00000004ff057984 */ /* 0x001e220008000800 */
[----:B------:R-:W0:Y:S03]  /*04a0*/  LDC.64 R2, c[0x0][0x388] ;  /* 0x0000e200ff027b82 */ /* 0x000e260000000a00 */
[----:B0-----:R-:W-:Y:S01]  /*04b0*/  REDG.E.MAX.S32.STRONG.GPU desc[UR6][R2.64], R5 ;  /* 0x000000050200798e */ /* 0x001fe2000d12e306 */
[----:B------:R-:W-:Y:S05]  /*04c0*/  EXIT ;  /* 0x000000000000794d */ /* 0x000fea0003800000 */
.L_x_15:
        /* <DEDUP_REMOVED lines=11> */
.L_x_19:


//--------------------- .nv.shared.reserved.0     --------------------------
	.section	.nv.shared.reserved.0,"aw",@nobits
	.weak		__nv_reservedSMEM_offset_0_alias
	.size		__nv_reservedSMEM_offset_0_alias, 0, 64
	.other		__nv_reservedSMEM_offset_0_alias,@"STO_CUDA_RESERVED_SHARED STV_DEFAULT"
__nv_reservedSMEM_offset_0_alias:
	.zero		0
	.zero		64


//--------------------- .nv.shared._Z14exp_sum_kernelPffS_i --------------------------
	.section	.nv.shared._Z14exp_sum_kernelPffS_i,"aw",@nobits
	.sectionflags	@""
	.align	4
.nv.shared._Z14exp_sum_kernelPffS_i:
	.zero		1152


//--------------------- .nv.shared._Z10max_kernelPfS_i --------------------------
	.section	.nv.shared._Z10max_kernelPfS_i,"aw",@nobits
	.sectionflags	@""
	.align	4
.nv.shared._Z10max_kernelPfS_i:
	.zero		1152


//--------------------- .nv.constant0._Z14softmax_kernelPfS_ffi --------------------------
	.section	.nv.constant0._Z14softmax_kernelPfS_ffi,"a",@progbits
	.sectionflags	@""
	.align	4
.nv.constant0._Z14softmax_kernelPfS_ffi:
	.zero		924


//--------------------- .nv.constant0._Z14exp_sum_kernelPffS_i --------------------------
	.section	.nv.constant0._Z14exp_sum_kernelPffS_i,"a",@progbits
	.sectionflags	@""
	.align	4
.nv.constant0._Z14exp_sum_kernelPffS_i:
	.zero		924


//--------------------- .nv.constant0._Z10max_kernelPfS_i --------------------------
	.section	.nv.constant0._Z10max_kernelPfS_i,"a",@progbits
	.sectionflags	@""
	.align	4
.nv.constant0._Z10max_kernelPfS_i:
	.zero		916


//--------------------- SYMBOLS --------------------------

	.type		.nv.reservedSmem.offset0,@object
	.size		.nv.reservedSmem.offset0,0x4
	.type		.nv.reservedSmem.cap,@object
	.size		.nv.reservedSmem.cap,0x4
